	.target	sm_100a

	.elftype	@"ET_EXEC"


//--------------------- .note.nv.tkinfo           --------------------------
	.section	.note.nv.tkinfo,"",@"SHT_NOTE"
	.sectionflags	@"SHF_NOTE_NV_TKINFO"
	.tkinfo
        /*0018*/ 	.word	0x00000081
        /*0030*/ 	.string	""
        /*0030*/ 	.string	"ptxas-blackwell"
        /*0030*/ 	.string	"Cuda compilation tools, release 12.9, V12.9.86"
        /*0030*/ 	.string	"Build cuda_12.9.r12.9/compiler.36037853_0"
        /*0030*/ 	.string	"-v  -suppress-debug-info  -lineinfo  -arch sm_100a "



//--------------------- .note.nv.cuver            --------------------------
	.section	.note.nv.cuver,"",@"SHT_NOTE"
	.sectionflags	@"SHF_NOTE_NV_CUVER"
        /*0018*/ 	.short	0x0001
        /*001a*/ 	.short	0x0064
        /*001c*/ 	.short	0x0001
        /*001e*/ 	.short	0x0000
        /*0020*/ 	.short	0x0001
        /*0022*/ 	.short	0x0000


//--------------------- .nv.info                  --------------------------
	.section	.nv.info,"",@"SHT_CUDA_INFO"
	.align	4


	//----- nvinfo : EIATTR_REGCOUNT
	.align		4
        /*0000*/ 	.byte	0x04, 0x2f
        /*0002*/ 	.short	(.L_4 - .L_3)
	.align		4
.L_3:
        /*0004*/ 	.word	index@(gluon_tcgen05)
        /*0008*/ 	.word	0x00000088


	//----- nvinfo : EIATTR_FRAME_SIZE
	.align		4
.L_4:
        /*000c*/ 	.byte	0x04, 0x11
        /*000e*/ 	.short	(.L_6 - .L_5)
	.align		4
.L_5:
        /*0010*/ 	.word	index@($__internal_2_$__cuda_sm10x_tcgen05_guardrail_trap_unallocated_columns_being_dealloced)
        /*0014*/ 	.word	0x00000000


	//----- nvinfo : EIATTR_FRAME_SIZE
	.align		4
.L_6:
        /*0018*/ 	.byte	0x04, 0x11
        /*001a*/ 	.short	(.L_8 - .L_7)
	.align		4
.L_7:
        /*001c*/ 	.word	index@($__internal_1_$__cuda_sm10x_tcgen05_guardrail_trap_phase_invalid_during_alloc)
        /*0020*/ 	.word	0x00000000


	//----- nvinfo : EIATTR_FRAME_SIZE
	.align		4
.L_8:
        /*0024*/ 	.byte	0x04, 0x11
        /*0026*/ 	.short	(.L_10 - .L_9)
	.align		4
.L_9:
        /*0028*/ 	.word	index@($__internal_0_$__cuda_sm10x_tcgen05_guardrail_trap_col_being_dealloced_not_returned_by_alloc)
        /*002c*/ 	.word	0x00000000


	//----- nvinfo : EIATTR_FRAME_SIZE
	.align		4
.L_10:
        /*0030*/ 	.byte	0x04, 0x11
        /*0032*/ 	.short	(.L_12 - .L_11)
	.align		4
.L_11:
        /*0034*/ 	.word	index@(gluon_tcgen05)
        /*0038*/ 	.word	0x00000000


	//----- nvinfo : EIATTR_MIN_STACK_SIZE
	.align		4
.L_12:
        /*003c*/ 	.byte	0x04, 0x12
        /*003e*/ 	.short	(.L_14 - .L_13)
	.align		4
.L_13:
        /*0040*/ 	.word	index@(gluon_tcgen05)
        /*0044*/ 	.word	0x00000000
.L_14:


//--------------------- .nv.info.gluon_tcgen05    --------------------------
	.section	.nv.info.gluon_tcgen05,"",@"SHT_CUDA_INFO"
	.sectionflags	@""
	.align	4


	//----- nvinfo : EIATTR_CUDA_API_VERSION
	.align		4
        /*0000*/ 	.byte	0x04, 0x37
        /*0002*/ 	.short	(.L_16 - .L_15)
.L_15:
        /*0004*/ 	.word	0x00000081


	//----- nvinfo : EIATTR_KPARAM_INFO
	.align		4
.L_16:
        /*0008*/ 	.byte	0x04, 0x17
        /*000a*/ 	.short	(.L_18 - .L_17)
.L_17:
        /*000c*/ 	.word	0x00000000
        /*0010*/ 	.short	0x000a
        /*0012*/ 	.short	0x0048
        /*0014*/ 	.byte	0x00, 0xf4, 0x21, 0x00


	//----- nvinfo : EIATTR_KPARAM_INFO
	.align		4
.L_18:
        /*0018*/ 	.byte	0x04, 0x17
        /*001a*/ 	.short	(.L_20 - .L_19)
.L_19:
        /*001c*/ 	.word	0x00000000
        /*0020*/ 	.short	0x0009
        /*0022*/ 	.short	0x0040
        /*0024*/ 	.byte	0x00, 0xf4, 0x21, 0x00


	//----- nvinfo : EIATTR_KPARAM_INFO
	.align		4
.L_20:
        /*0028*/ 	.byte	0x04, 0x17
        /*002a*/ 	.short	(.L_22 - .L_21)
.L_21:
        /*002c*/ 	.word	0x00000000
        /*0030*/ 	.short	0x0008
        /*0032*/ 	.short	0x0038
        /*0034*/ 	.byte	0x00, 0xf0, 0x21, 0x00


	//----- nvinfo : EIATTR_KPARAM_INFO
	.align		4
.L_22:
        /*0038*/ 	.byte	0x04, 0x17
        /*003a*/ 	.short	(.L_24 - .L_23)
.L_23:
        /*003c*/ 	.word	0x00000000
        /*0040*/ 	.short	0x0007
        /*0042*/ 	.short	0x0030
        /*0044*/ 	.byte	0x00, 0xf0, 0x21, 0x00


	//----- nvinfo : EIATTR_KPARAM_INFO
	.align		4
.L_24:
        /*0048*/ 	.byte	0x04, 0x17
        /*004a*/ 	.short	(.L_26 - .L_25)
.L_25:
        /*004c*/ 	.word	0x00000000
        /*0050*/ 	.short	0x0006
        /*0052*/ 	.short	0x0028
        /*0054*/ 	.byte	0x00, 0xf0, 0x21, 0x00


	//----- nvinfo : EIATTR_KPARAM_INFO
	.align		4
.L_26:
        /*0058*/ 	.byte	0x04, 0x17
        /*005a*/ 	.short	(.L_28 - .L_27)
.L_27:
        /*005c*/ 	.word	0x00000000
        /*0060*/ 	.short	0x0005
        /*0062*/ 	.short	0x0020
        /*0064*/ 	.byte	0x00, 0xf0, 0x11, 0x00


	//----- nvinfo : EIATTR_KPARAM_INFO
	.align		4
.L_28:
        /*0068*/ 	.byte	0x04, 0x17
        /*006a*/ 	.short	(.L_30 - .L_29)
.L_29:
        /*006c*/ 	.word	0x00000000
        /*0070*/ 	.short	0x0004
        /*0072*/ 	.short	0x001c
        /*0074*/ 	.byte	0x00, 0xf0, 0x11, 0x00


	//----- nvinfo : EIATTR_KPARAM_INFO
	.align		4
.L_30:
        /*0078*/ 	.byte	0x04, 0x17
        /*007a*/ 	.short	(.L_32 - .L_31)
.L_31:
        /*007c*/ 	.word	0x00000000
        /*0080*/ 	.short	0x0003
        /*0082*/ 	.short	0x0018
        /*0084*/ 	.byte	0x00, 0xf0, 0x11, 0x00


	//----- nvinfo : EIATTR_KPARAM_INFO
	.align		4
.L_32:
        /*0088*/ 	.byte	0x04, 0x17
        /*008a*/ 	.short	(.L_34 - .L_33)
.L_33:
        /*008c*/ 	.word	0x00000000
        /*0090*/ 	.short	0x0002
        /*0092*/ 	.short	0x0010
        /*0094*/ 	.byte	0x00, 0xf4, 0x21, 0x00


	//----- nvinfo : EIATTR_KPARAM_INFO
	.align		4
.L_34:
        /*0098*/ 	.byte	0x04, 0x17
        /*009a*/ 	.short	(.L_36 - .L_35)
.L_35:
        /*009c*/ 	.word	0x00000000
        /*00a0*/ 	.short	0x0001
        /*00a2*/ 	.short	0x0008
        /*00a4*/ 	.byte	0x00, 0xf4, 0x21, 0x00


	//----- nvinfo : EIATTR_KPARAM_INFO
	.align		4
.L_36:
        /*00a8*/ 	.byte	0x04, 0x17
        /*00aa*/ 	.short	(.L_38 - .L_37)
.L_37:
        /*00ac*/ 	.word	0x00000000
        /*00b0*/ 	.short	0x0000
        /*00b2*/ 	.short	0x0000
        /*00b4*/ 	.byte	0x00, 0xf4, 0x21, 0x00


	//----- nvinfo : EIATTR_AT_ENTRY_FRAGMENTS
	.align		4
.L_38:
        /*00b8*/ 	.byte	0x04, 0x4f
        /*00ba*/ 	.short	(.L_40 - .L_39)


	//   ....[0]....
.L_39:
        /*00bc*/ 	.word	0x00000004


	//----- nvinfo : EIATTR_RESERVED_SMEM_USED
	.align		4
.L_40:
        /*00c0*/ 	.byte	0x01, 0x41
	.zero		2


	//----- nvinfo : EIATTR_SPARSE_MMA_MASK
	.align		4
        /*00c4*/ 	.byte	0x03, 0x50
        /*00c6*/ 	.short	0x0000


	//----- nvinfo : EIATTR_TCGEN05_1CTA_USED
	.align		4
        /*00c8*/ 	.byte	0x01, 0x51
	.zero		2


	//----- nvinfo : EIATTR_MAXREG_COUNT
	.align		4
        /*00cc*/ 	.byte	0x03, 0x1b
        /*00ce*/ 	.short	0x00ff


	//----- nvinfo : EIATTR_NUM_BARRIERS
	.align		4
        /*00d0*/ 	.byte	0x02, 0x4c
        /*00d2*/ 	.byte	0x01
	.zero		1


	//----- nvinfo : EIATTR_INT_WARP_WIDE_INSTR_OFFSETS
	.align		4
        /*00d4*/ 	.byte	0x04, 0x31
        /*00d6*/ 	.short	(.L_42 - .L_41)


	//   ....[0]....
.L_41:
        /*00d8*/ 	.word	0x00001740


	//   ....[1]....
        /*00dc*/ 	.word	0x00001760


	//   ....[2]....
        /*00e0*/ 	.word	0x000017e0


	//   ....[3]....
        /*00e4*/ 	.word	0x00001900


	//   ....[4]....
        /*00e8*/ 	.word	0x00001b80


	//   ....[5]....
        /*00ec*/ 	.word	0x00001b90


	//   ....[6]....
        /*00f0*/ 	.word	0x00001ce0


	//   ....[7]....
        /*00f4*/ 	.word	0x00001d20


	//   ....[8]....
        /*00f8*/ 	.word	0x00001e70


	//   ....[9]....
        /*00fc*/ 	.word	0x00001e80


	//   ....[10]....
        /*0100*/ 	.word	0x00002840


	//   ....[11]....
        /*0104*/ 	.word	0x00002890


	//----- nvinfo : EIATTR_COOP_GROUP_MASK_REGIDS
	.align		4
.L_42:
        /*0108*/ 	.byte	0x04, 0x29
        /*010a*/ 	.short	(.L_44 - .L_43)


	//   ....[0]....
.L_43:
        /*010c*/ 	.word	0xffffffff


	//   ....[1]....
        /*0110*/ 	.word	0xffffffff


	//   ....[2]....
        /*0114*/ 	.word	0xffffffff


	//   ....[3]....
        /*0118*/ 	.word	0xffffffff


	//   ....[4]....
        /*011c*/ 	.word	0xffffffff


	//   ....[5]....
        /*0120*/ 	.word	0xffffffff


	//   ....[6]....
        /*0124*/ 	.word	0xffffffff


	//   ....[7]....
        /*0128*/ 	.word	0xffffffff


	//   ....[8]....
        /*012c*/ 	.word	0xffffffff


	//   ....[9]....
        /*0130*/ 	.word	0xffffffff


	//----- nvinfo : EIATTR_COOP_GROUP_INSTR_OFFSETS
	.align		4
.L_44:
        /*0134*/ 	.byte	0x04, 0x28
        /*0136*/ 	.short	(.L_46 - .L_45)


	//   ....[0]....
.L_45:
        /*0138*/ 	.word	0x00000050


	//   ....[1]....
        /*013c*/ 	.word	0x00000310


	//   ....[2]....
        /*0140*/ 	.word	0x00000500


	//   ....[3]....
        /*0144*/ 	.word	0x000009c0


	//   ....[4]....
        /*0148*/ 	.word	0x00000b00


	//   ....[5]....
        /*014c*/ 	.word	0x00000fb0


	//   ....[6]....
        /*0150*/ 	.word	0x000010f0


	//   ....[7]....
        /*0154*/ 	.word	0x000015e0


	//   ....[8]....
        /*0158*/ 	.word	0x000026d0


	//   ....[9]....
        /*015c*/ 	.word	0x00002940


	//----- nvinfo : EIATTR_VRC_CTA_INIT_COUNT
	.align		4
.L_46:
        /*0160*/ 	.byte	0x02, 0x4a
        /*0162*/ 	.byte	0x80
	.zero		1


	//----- nvinfo : EIATTR_MBARRIER_INSTR_OFFSETS
	.align		4
        /*0164*/ 	.byte	0x04, 0x39
        /*0166*/ 	.short	(.L_48 - .L_47)


	//   ....[0]....
.L_47:
        /*0168*/ 	.word	0x00001800
        /*016c*/ 	.word	0x000000ff
        /*0170*/ 	.word	0x00005000
        /*0174*/ 	.short	0x0100
        /*0176*/ 	.byte	0x0c
	.zero		1


	//   ....[1]....
        /*0178*/ 	.word	0x00001810
        /*017c*/ 	.word	0x000000ff
        /*0180*/ 	.word	0x00005010
        /*0184*/ 	.short	0x0100
        /*0186*/ 	.byte	0x0c
	.zero		1


	//   ....[2]....
        /*0188*/ 	.word	0x00001aa0
        /*018c*/ 	.word	0x000000ff
        /*0190*/ 	.word	0x00005000
        /*0194*/ 	.short	0x010a
        /*0196*/ 	.byte	0x0c
	.zero		1


	//   ....[3]....
        /*0198*/ 	.word	0x00001be0
        /*019c*/ 	.word	0x000000ff
        /*01a0*/ 	.word	0x00005010
        /*01a4*/ 	.short	0x010a
        /*01a6*/ 	.byte	0x0c
	.zero		1


	//   ....[4]....
        /*01a8*/ 	.word	0x00001db0
        /*01ac*/ 	.word	0x000000ff
        /*01b0*/ 	.word	0x00005000
        /*01b4*/ 	.short	0x010a
        /*01b6*/ 	.byte	0x0c
	.zero		1


	//   ....[5]....
        /*01b8*/ 	.word	0x00001ec0
        /*01bc*/ 	.word	0x000000ff
        /*01c0*/ 	.word	0x00005010
        /*01c4*/ 	.short	0x010a
        /*01c6*/ 	.byte	0x0c
	.zero		1


	//   ....[6]....
        /*01c8*/ 	.word	0x00001f50
        /*01cc*/ 	.word	0x000000ff
        /*01d0*/ 	.word	0x00005000
        /*01d4*/ 	.short	0x0108
        /*01d6*/ 	.byte	0x0c
	.zero		1


	//   ....[7]....
        /*01d8*/ 	.word	0x00001f60
        /*01dc*/ 	.word	0x000000ff
        /*01e0*/ 	.word	0x00005010
        /*01e4*/ 	.short	0x0108
        /*01e6*/ 	.byte	0x0c
	.zero		1


	//   ....[8]....
        /*01e8*/ 	.word	0x00002960
        /*01ec*/ 	.word	0x000000ff
        /*01f0*/ 	.word	0x00005000
        /*01f4*/ 	.short	0x010a
        /*01f6*/ 	.byte	0x0c
	.zero		1


	//   ....[9]....
        /*01f8*/ 	.word	0x00002990
        /*01fc*/ 	.word	0x000000ff
        /*0200*/ 	.word	0x00005010
        /*0204*/ 	.short	0x010a
        /*0206*/ 	.byte	0x0c
	.zero		1


	//   ....[10]....
        /*0208*/ 	.word	0x000029c0
        /*020c*/ 	.word	0x000000ff
        /*0210*/ 	.word	0x00005000
        /*0214*/ 	.short	0x010a
        /*0216*/ 	.byte	0x0c
	.zero		1


	//   ....[11]....
        /*0218*/ 	.word	0x000029f0
        /*021c*/ 	.word	0x000000ff
        /*0220*/ 	.word	0x00005010
        /*0224*/ 	.short	0x010a
        /*0226*/ 	.byte	0x0c
	.zero		1


	//----- nvinfo : EIATTR_NUM_MBARRIERS
	.align		4
.L_48:
        /*0228*/ 	.byte	0x03, 0x38
        /*022a*/ 	.short	0x0002


	//----- nvinfo : EIATTR_EXIT_INSTR_OFFSETS
	.align		4
        /*022c*/ 	.byte	0x04, 0x1c
        /*022e*/ 	.short	(.L_50 - .L_49)


	//   ....[0]....
.L_49:
        /*0230*/ 	.word	0x00002950


	//----- nvinfo : EIATTR_REQNTID
	.align		4
.L_50:
        /*0234*/ 	.byte	0x04, 0x10
        /*0236*/ 	.short	(.L_52 - .L_51)
.L_51:
        /*0238*/ 	.word	0x00000080
        /*023c*/ 	.word	0x00000001
        /*0240*/ 	.word	0x00000001


	//----- nvinfo : EIATTR_CRS_STACK_SIZE
	.align		4
.L_52:
        /*0244*/ 	.byte	0x04, 0x1e
        /*0246*/ 	.short	(.L_54 - .L_53)
.L_53:
        /*0248*/ 	.word	0x00000000


	//----- nvinfo : EIATTR_CBANK_PARAM_SIZE
	.align		4
.L_54:
        /*024c*/ 	.byte	0x03, 0x19
        /*024e*/ 	.short	0x0050


	//----- nvinfo : EIATTR_PARAM_CBANK
	.align		4
        /*0250*/ 	.byte	0x04, 0x0a
        /*0252*/ 	.short	(.L_56 - .L_55)
	.align		4
.L_55:
        /*0254*/ 	.word	index@(.nv.constant0.gluon_tcgen05)
        /*0258*/ 	.short	0x0380
        /*025a*/ 	.short	0x0050


	//----- nvinfo : EIATTR_SW_WAR
	.align		4
.L_56:
        /*025c*/ 	.byte	0x04, 0x36
        /*025e*/ 	.short	(.L_58 - .L_57)
.L_57:
        /*0260*/ 	.word	0x00000008
.L_58:


//--------------------- .nv.compat                --------------------------
	.section	.nv.compat,"",@"SHT_CUDA_COMPAT_INFO"
	.align	4
        /*0000*/ 	.byte	0x02, 0x02, 0x02, 0x00, 0x02, 0x05, 0x05, 0x00, 0x02, 0x03, 0x03, 0x00, 0x02, 0x06, 0x01, 0x00


//--------------------- .nv.callgraph             --------------------------
	.section	.nv.callgraph,"",@"SHT_CUDA_CALLGRAPH"
	.align	4
	.sectionentsize	8
	.align		4
        /*0000*/ 	.word	0x00000000
	.align		4
        /*0004*/ 	.word	0xffffffff
	.align		4
        /*0008*/ 	.word	0x00000000
	.align		4
        /*000c*/ 	.word	0xfffffffe
	.align		4
        /*0010*/ 	.word	0x00000000
	.align		4
        /*0014*/ 	.word	0xfffffffd
	.align		4
        /*0018*/ 	.word	0x00000000
	.align		4
        /*001c*/ 	.word	0xfffffffc


//--------------------- .text.gluon_tcgen05       --------------------------
	.section	.text.gluon_tcgen05,"ax",@progbits
	.align	128
        .global         gluon_tcgen05
        .type           gluon_tcgen05,@function
        .size           gluon_tcgen05,(.L_x_73 - gluon_tcgen05)
        .other          gluon_tcgen05,@"STO_CUDA_ENTRY STV_DEFAULT"
gluon_tcgen05:
.text.gluon_tcgen05:
[----:B------:R-:W1:Y:S01]  /*0000*/  LDC R1, c[0x0][0x37c] ;  /* 0x0000df00ff017b82 */ /* 0x000e620000000800 */
[----:B------:R-:W2:Y:S02]  /*0010*/  S2R R0, SR_TID.X ;  /* 0x0000000000007919 */ /* 0x000ea40000002100 */
[----:B--2---:R-:W-:-:S13]  /*0020*/  ISETP.GE.U32.AND P1, PT, R0, 0x20, PT ;  /* 0x000000200000780c */ /* 0x004fda0003f26070 */
[----:B------:R-:W-:Y:S05]  /*0030*/  @P1 BRA `(.L_x_0) ;  /* 0x0000000000b81947 */ /* 0x000fea0003800000 */
[----:B------:R-:W2:Y:S01]  /*0040*/  S2UR UR6, SR_CgaCtaId ;  /* 0x00000000000679c3 */ /* 0x000ea20000008800 */
[----:B------:R-:W-:Y:S01]  /*0050*/  NOP ;  /* 0x0000000000007918 */ /* 0x000fe20000000000 */
[----:B------:R-:W-:Y:S02]  /*0060*/  UMOV UR4, 0x40 ;  /* 0x0000004000047882 */ /* 0x000fe40000000000 */
[----:B--2---:R-:W-:-:S09]  /*0070*/  ULEA UR4, UR6, UR4, 0x18 ;  /* 0x0000000406047291 */ /* 0x004fd2000f8ec0ff */
[----:B------:R-:W2:Y:S01]  /*0080*/  LDS.U8 R2, [UR4] ;  /* 0x00000004ff027984 */ /* 0x000ea20008000000 */
[----:B------:R-:W-:Y:S02]  /*0090*/  UMOV UR4, 0x400 ;  /* 0x0000040000047882 */ /* 0x000fe40000000000 */
[----:B------:R-:W-:Y:S01]  /*00a0*/  ULEA UR4, UR6, UR4, 0x18 ;  /* 0x0000000406047291 */ /* 0x000fe2000f8ec0ff */
[----:B--2---:R-:W-:-:S13]  /*00b0*/  ISETP.NE.AND P0, PT, R2, RZ, PT ;  /* 0x000000ff0200720c */ /* 0x004fda0003f05270 */
[----:B------:R-:W-:Y:S05]  /*00c0*/  @P0 BRA `(.L_x_1) ;  /* 0x00000000007c0947 */ /* 0x000fea0003800000 */
[----:B------:R-:W-:-:S13]  /*00d0*/  ELECT P0, URZ, PT ;  /* 0x0000000000ff782f */ /* 0x000fda0003800000 */
[----:B------:R-:W-:Y:S05]  /*00e0*/  @!P0 BRA `(.L_x_2) ;  /* 0x0000000000848947 */ /* 0x000fea0003800000 */
[----:B------:R-:W-:Y:S01]  /*00f0*/  UMOV UR5, 0x8 ;  /* 0x0000000800057882 */ /* 0x000fe20000000000 */
[----:B------:R-:W-:Y:S02]  /*0100*/  IMAD.MOV.U32 R5, RZ, RZ, 0x1 ;  /* 0x00000001ff057424 */ /* 0x000fe400078e00ff */
[----:B------:R-:W-:Y:S02]  /*0110*/  IMAD.MOV.U32 R3, RZ, RZ, 0xff ;  /* 0x000000ffff037424 */ /* 0x000fe400078e00ff */
[----:B------:R-:W-:Y:S04]  /*0120*/  DEPBAR.LE SB2, 0x36 ;  /* 0x0000ad800000791a */ /* 0x000fe80000000000 */
[----:B------:R-:W2:Y:S02]  /*0130*/  UTCATOMSWS.FIND_AND_SET.ALIGN UP0, UR5, UR5 ;  /* 0x00000005000575e3 */ /* 0x000ea40008000800 */
[----:B--2---:R-:W-:-:S04]  /*0140*/  PLOP3.LUT P0, PT, PT, PT, UP0, 0x80, 0x8 ;  /* 0x000000000008781c */ /* 0x004fc80003f0f008 */
[----:B------:R-:W-:-:S04]  /*0150*/  SEL R2, RZ, 0xffffffff, !P0 ;  /* 0xffffffffff027807 */ /* 0x000fc80004000000 */
[----:B------:R-:W-:Y:S01]  /*0160*/  ISETP.NE.AND P0, PT, R2, RZ, PT ;  /* 0x000000ff0200720c */ /* 0x000fe20003f05270 */
[----:B------:R-:W-:-:S12]  /*0170*/  IMAD.U32 R2, RZ, RZ, UR5 ;  /* 0x00000005ff027e24 */ /* 0x000fd8000f8e00ff */
[----:B------:R-:W-:Y:S05]  /*0180*/  @P0 BRA `(.L_x_3) ;  /* 0x0000000000240947 */ /* 0x000fea0003800000 */
.L_x_4:
[----:B------:R-:W-:Y:S05]  /*0190*/  NANOSLEEP 0x64 ;  /* 0x000000640000795d */ /* 0x000fea0003800000 */
[----:B------:R-:W-:-:S05]  /*01a0*/  UMOV UR5, 0x8 ;  /* 0x0000000800057882 */ /* 0x000fca0000000000 */
[----:B------:R-:W-:Y:S04]  /*01b0*/  DEPBAR.LE SB2, 0x36 ;  /* 0x0000ad800000791a */ /* 0x000fe80000000000 */
[----:B------:R-:W2:Y:S02]  /*01c0*/  UTCATOMSWS.FIND_AND_SET.ALIGN UP0, UR5, UR5 ;  /* 0x00000005000575e3 */ /* 0x000ea40008000800 */
[----:B--2---:R-:W-:-:S04]  /*01d0*/  PLOP3.LUT P0, PT, PT, PT, UP0, 0x80, 0x8 ;  /* 0x000000000008781c */ /* 0x004fc80003f0f008 */
[----:B------:R-:W-:-:S04]  /*01e0*/  SEL R2, RZ, 0xffffffff, !P0 ;  /* 0xffffffffff027807 */ /* 0x000fc80004000000 */
[----:B------:R-:W-:Y:S01]  /*01f0*/  ISETP.NE.AND P0, PT, R2, RZ, PT ;  /* 0x000000ff0200720c */ /* 0x000fe20003f05270 */
[----:B------:R-:W-:-:S12]  /*0200*/  IMAD.U32 R2, RZ, RZ, UR5 ;  /* 0x00000005ff027e24 */ /* 0x000fd8000f8e00ff */
[----:B------:R-:W-:Y:S05]  /*0210*/  @!P0 BRA `(.L_x_4) ;  /* 0xfffffffc00dc8947 */ /* 0x000fea000383ffff */
.L_x_3:
[C---:B------:R-:W-:Y:S01]  /*0220*/  VIADD R4, R2.reuse, 0x10 ;  /* 0x0000001002047836 */ /* 0x040fe20000000000 */
[----:B------:R-:W-:Y:S01]  /*0230*/  UMOV UR5, 0x50 ;  /* 0x0000005000057882 */ /* 0x000fe20000000000 */
[----:B------:R-:W-:Y:S01]  /*0240*/  SHF.L.U32 R3, R3, R2, RZ ;  /* 0x0000000203037219 */ /* 0x000fe200000006ff */
[----:B------:R-:W-:Y:S01]  /*0250*/  ULEA UR5, UR6, UR5, 0x18 ;  /* 0x0000000506057291 */ /* 0x000fe2000f8ec0ff */
[----:B------:R-:W-:Y:S01]  /*0260*/  IMAD.SHL.U32 R2, R2, 0x20, RZ ;  /* 0x0000002002027824 */ /* 0x000fe200078e00ff */
[----:B------:R-:W-:-:S04]  /*0270*/  SHF.L.U32 R4, R5, R4, RZ ;  /* 0x0000000405047219 */ /* 0x000fc800000006ff */
[----:B------:R-:W-:-:S05]  /*0280*/  LOP3.LUT R3, R4, R3, RZ, 0xfc, !PT ;  /* 0x0000000304037212 */ /* 0x000fca00078efcff */
[----:B------:R2:W-:Y:S04]  /*0290*/  ATOMS.OR RZ, [UR5], R3 ;  /* 0x00000003ffff798c */ /* 0x0005e8000b000005 */
[----:B------:R2:W-:Y:S01]  /*02a0*/  STS [UR4], R2 ;  /* 0x00000002ff007988 */ /* 0x0005e20008000804 */
[----:B------:R-:W-:Y:S05]  /*02b0*/  BRA `(.L_x_2) ;  /* 0x0000000000107947 */ /* 0x000fea0003800000 */
.L_x_1:
[----:B------:R-:W-:Y:S01]  /*02c0*/  IMAD.MOV.U32 R3, RZ, RZ, -0x1 ;  /* 0xffffffffff037424 */ /* 0x000fe200078e00ff */
[----:B------:R-:W-:-:S04]  /*02d0*/  MOV R2, 0x300 ;  /* 0x0000030000027802 */ /* 0x000fc80000000f00 */
[----:B------:R2:W-:Y:S03]  /*02e0*/  STS [UR4], R3 ;  /* 0x00000003ff007988 */ /* 0x0005e60008000804 */
[----:B-12---:R-:W-:Y:S05]  /*02f0*/  CALL.REL.NOINC `($__internal_1_$__cuda_sm10x_tcgen05_guardrail_trap_phase_invalid_during_alloc) ;  /* 0x0000002400d47944 */ /* 0x006fea0003c00000 */
.L_x_2:
[----:B------:R-:W-:Y:S05]  /*0300*/  WARPSYNC.ALL ;  /* 0x0000000000007948 */ /* 0x000fea0003800000 */
[----:B------:R-:W-:Y:S01]  /*0310*/  NOP ;  /* 0x0000000000007918 */ /* 0x000fe20000000000 */
.L_x_0:
[----:B------:R-:W3:Y:S08]  /*0320*/  S2UR UR4, SR_CgaCtaId ;  /* 0x00000000000479c3 */ /* 0x000ef00000008800 */
[----:B------:R-:W-:Y:S01]  /*0330*/  BAR.SYNC.DEFER_BLOCKING 0x0 ;  /* 0x0000000000007b1d */ /* 0x000fe20000010000 */
[----:B------:R-:W-:-:S05]  /*0340*/  LOP3.LUT R10, R0, 0x7f, RZ, 0xc0, !PT ;  /* 0x0000007f000a7812 */ /* 0x000fca00078ec0ff */
[----:B------:R-:W-:Y:S02]  /*0350*/  UMOV UR12, 0x400 ;  /* 0x00000400000c7882 */ /* 0x000fe40000000000 */
[----:B------:R-:W4:Y:S08]  /*0360*/  LDC R4, c[0x0][0x398] ;  /* 0x0000e600ff047b82 */ /* 0x000f300000000800 */
[----:B------:R-:W5:Y:S01]  /*0370*/  LDC R13, c[0x0][0x3a0] ;  /* 0x0000e800ff0d7b82 */ /* 0x000f620000000800 */
[----:B---3--:R-:W-:-:S07]  /*0380*/  ULEA UR12, UR4, UR12, 0x18 ;  /* 0x0000000c040c7291 */ /* 0x008fce000f8ec0ff */
[----:B------:R-:W3:Y:S02]  /*0390*/  S2UR UR13, SR_CTAID.Y ;  /* 0x00000000000d79c3 */ /* 0x000ee40000002600 */
[----:B--2---:R-:W2:Y:S06]  /*03a0*/  LDS R3, [UR12] ;  /* 0x0000000cff037984 */ /* 0x004eac0008000800 */
[----:B------:R-:W-:Y:S06]  /*03b0*/  BAR.SYNC.DEFER_BLOCKING 0x0 ;  /* 0x0000000000007b1d */ /* 0x000fec0000010000 */
[----:B------:R-:W-:Y:S05]  /*03c0*/  @P1 BRA `(.L_x_5) ;  /* 0x0000000000181947 */ /* 0x000fea0003800000 */
[----:B------:R-:W-:Y:S01]  /*03d0*/  ELECT P0, URZ, PT ;  /* 0x0000000000ff782f */ /* 0x000fe20003800000 */
[----:B------:R-:W-:Y:S01]  /*03e0*/  IMAD.MOV.U32 R2, RZ, RZ, 0x1 ;  /* 0x00000001ff027424 */ /* 0x000fe200078e00ff */
[----:B------:R-:W-:Y:S01]  /*03f0*/  UMOV UR5, 0x40 ;  /* 0x0000004000057882 */ /* 0x000fe20000000000 */
[----:B------:R-:W-:Y:S01]  /*0400*/  UVIRTCOUNT.DEALLOC.SMPOOL 0x80 ;  /* 0x000000800000784c */ /* 0x000fe20000000000 */
[----:B------:R-:W-:-:S09]  /*0410*/  ULEA UR5, UR4, UR5, 0x18 ;  /* 0x0000000504057291 */ /* 0x000fd2000f8ec0ff */
[----:B------:R5:W-:Y:S03]  /*0420*/  @P0 STS.U8 [UR5], R2 ;  /* 0x00000002ff000988 */ /* 0x000be60008000005 */
.L_x_5:
[----:B------:R-:W5:Y:S01]  /*0430*/  S2UR UR4, SR_CTAID.Z ;  /* 0x00000000000479c3 */ /* 0x000f620000002700 */
[----:B------:R-:W4:Y:S01]  /*0440*/  LDCU UR5, c[0x0][0x370] ;  /* 0x00006e00ff0577ac */ /* 0x000f220008000800 */
[----:B------:R-:W-:Y:S01]  /*0450*/  ISETP.GE.U32.AND P0, PT, R10, 0x20, PT ;  /* 0x000000200a00780c */ /* 0x000fe20003f06070 */
[----:B----4-:R-:W-:Y:S01]  /*0460*/  VIADD R4, R4, 0xffffffff ;  /* 0xffffffff04047836 */ /* 0x010fe20000000000 */
[C---:B------:R-:W-:Y:S01]  /*0470*/  ISETP.NE.U32.AND P2, PT, R10.reuse, RZ, PT ;  /* 0x000000ff0a00720c */ /* 0x040fe20003f45070 */
[----:B------:R-:W5:Y:S01]  /*0480*/  LDCU UR7, c[0x0][0x374] ;  /* 0x00006e80ff0777ac */ /* 0x000f620008000800 */
[----:B------:R-:W-:Y:S01]  /*0490*/  LEA R11, R10, UR12, 0x2 ;  /* 0x0000000c0a0b7c11 */ /* 0x000fe2000f8e10ff */
[----:B-----5:R-:W-:Y:S01]  /*04a0*/  VIADD R12, R13, 0xffffffff ;  /* 0xffffffff0d0c7836 */ /* 0x020fe20000000000 */
[----:B------:R-:W4:Y:S01]  /*04b0*/  S2UR UR6, SR_CTAID.X ;  /* 0x00000000000679c3 */ /* 0x000f220000002500 */
[----:B------:R-:W5:Y:S01]  /*04c0*/  LDCU.64 UR14, c[0x0][0x3c0] ;  /* 0x00007800ff0e77ac */ /* 0x000f620008000a00 */
[----:B--2---:R-:W-:Y:S01]  /*04d0*/  R2UR UR33, R3 ;  /* 0x00000000032172ca */ /* 0x004fe200000e0000 */
[----:B------:R-:W-:Y:S04]  /*04e0*/  BSSY.RECONVERGENT B0, `(.L_x_6) ;  /* 0x0000011000007945 */ /* 0x000fe80003800200 */
[----:B------:R2:W-:Y:S01]  /*04f0*/  @!P0 STS [R11], RZ ;  /* 0x000000ff0b008388 */ /* 0x0005e20000000800 */
[----:B------:R-:W-:-:S03]  /*0500*/  NOP ;  /* 0x0000000000007918 */ /* 0x000fc60000000000 */
[----:B------:R2:W-:Y:S01]  /*0510*/  @!P2 STS [UR12+0x24], R4 ;  /* 0x00002404ff00a988 */ /* 0x0005e2000800080c */
[----:B---3--:R-:W-:-:S03]  /*0520*/  UIMAD UR4, UR4, UR7, UR13 ;  /* 0x00000007040472a4 */ /* 0x008fc6000f8e020d */
[----:B------:R2:W-:Y:S01]  /*0530*/  @!P2 STS [UR12+0x20], R12 ;  /* 0x0000200cff00a988 */ /* 0x0005e2000800080c */
[----:B----4-:R-:W-:-:S04]  /*0540*/  UIMAD UR4, UR4, UR5, UR6 ;  /* 0x00000005040472a4 */ /* 0x010fc8000f8e0206 */
[----:B------:R-:W-:-:S04]  /*0550*/  UIMAD UR4, UR4, 0x180, URZ ;  /* 0x00000180040478a4 */ /* 0x000fc8000f8e02ff */
[----:B-----5:R-:W-:-:S04]  /*0560*/  UIADD3 UR8, UP0, UPT, UR4, UR14, URZ ;  /* 0x0000000e04087290 */ /* 0x020fc8000ff1e0ff */
[----:B------:R-:W-:Y:S01]  /*0570*/  ULEA.HI.X.SX32 UR9, UR4, UR15, 0x1, UP0 ;  /* 0x0000000f04097291 */ /* 0x000fe200080f0eff */
[----:B--2---:R-:W-:Y:S11]  /*0580*/  @P2 BRA `(.L_x_7) ;  /* 0x0000000000182947 */ /* 0x004ff60003800000 */
[----:B------:R-:W2:Y:S01]  /*0590*/  LDS R2, [UR12+0x8] ;  /* 0x0000080cff027984 */ /* 0x000ea20008000800 */
[----:B------:R-:W3:Y:S01]  /*05a0*/  LDC.64 R6, c[0x0][0x380] ;  /* 0x0000e000ff067b82 */ /* 0x000ee20000000a00 */
[----:B------:R-:W-:Y:S02]  /*05b0*/  IMAD.MOV.U32 R3, RZ, RZ, 0x70 ;  /* 0x00000070ff037424 */ /* 0x000fe400078e00ff */
[----:B---3--:R3:W-:Y:S03]  /*05c0*/  STS.64 [UR12], R6 ;  /* 0x00000006ff007988 */ /* 0x0087e60008000a0c */
[----:B--2---:R-:W-:-:S05]  /*05d0*/  LOP3.LUT R2, R2, 0x10, R3, 0xd8, !PT ;  /* 0x0000001002027812 */ /* 0x004fca00078ed803 */
[----:B------:R3:W-:Y:S02]  /*05e0*/  STS [UR12+0x8], R2 ;  /* 0x00000802ff007988 */ /* 0x0007e4000800080c */
.L_x_7:
[----:B------:R-:W-:Y:S05]  /*05f0*/  BSYNC.RECONVERGENT B0 ;  /* 0x0000000000007941 */ /* 0x000fea0003800200 */
.L_x_6:
[----:B------:R-:W-:Y:S04]  /*0600*/  BSSY.RECONVERGENT B0, `(.L_x_8) ;  /* 0x000000a000007945 */ /* 0x000fe80003800200 */
[----:B------:R-:W-:Y:S05]  /*0610*/  @P2 BRA `(.L_x_9) ;  /* 0x0000000000202947 */ /* 0x000fea0003800000 */
[----:B---3--:R-:W2:Y:S01]  /*0620*/  LDS R2, [UR12+0x34] ;  /* 0x0000340cff027984 */ /* 0x008ea20008000800 */
[----:B------:R-:W-:Y:S02]  /*0630*/  IMAD.MOV.U32 R3, RZ, RZ, 0x1f000000 ;  /* 0x1f000000ff037424 */ /* 0x000fe400078e00ff */
[----:B------:R-:W-:Y:S01]  /*0640*/  @!P2 IMAD.MOV.U32 R5, RZ, RZ, 0x3f ;  /* 0x0000003fff05a424 */ /* 0x000fe200078e00ff */
[----:B------:R-:W3:Y:S02]  /*0650*/  @!P2 LDS R6, [UR12+0x38] ;  /* 0x0000380cff06a984 */ /* 0x000ee40008000800 */
[----:B--2---:R-:W-:Y:S02]  /*0660*/  LOP3.LUT R2, R2, 0xff000000, R3, 0xb8, !PT ;  /* 0xff00000002027812 */ /* 0x004fe400078eb803 */
[----:B---3--:R-:W-:-:S03]  /*0670*/  @!P2 LOP3.LUT R3, R6, 0xff, R5, 0xb8, !PT ;  /* 0x000000ff0603a812 */ /* 0x008fc600078eb805 */
[----:B------:R2:W-:Y:S04]  /*0680*/  STS [UR12+0x34], R2 ;  /* 0x00003402ff007988 */ /* 0x0005e8000800080c */
[----:B------:R2:W-:Y:S02]  /*0690*/  @!P2 STS [UR12+0x38], R3 ;  /* 0x00003803ff00a988 */ /* 0x0005e4000800080c */
.L_x_9:
[----:B------:R-:W-:Y:S05]  /*06a0*/  BSYNC.RECONVERGENT B0 ;  /* 0x0000000000007941 */ /* 0x000fea0003800200 */
.L_x_8:
[----:B------:R-:W-:Y:S04]  /*06b0*/  BSSY.RECONVERGENT B0, `(.L_x_10) ;  /* 0x000000e000007945 */ /* 0x000fe80003800200 */
[----:B------:R-:W-:Y:S05]  /*06c0*/  @P2 BRA `(.L_x_11) ;  /* 0x0000000000302947 */ /* 0x000fea0003800000 */
[----:B--2---:R-:W2:Y:S01]  /*06d0*/  LDS R3, [UR12+0x34] ;  /* 0x0000340cff037984 */ /* 0x004ea20008000800 */
[----:B------:R-:W4:Y:S03]  /*06e0*/  LDC.64 R8, c[0x0][0x3a8] ;  /* 0x0000ea00ff087b82 */ /* 0x000f260000000a00 */
[----:B---3--:R-:W3:Y:S01]  /*06f0*/  LDS R2, [UR12+0x1c] ;  /* 0x00001c0cff027984 */ /* 0x008ee20008000800 */
[C---:B----4-:R-:W-:Y:S01]  /*0700*/  SHF.L.U64.HI R6, R8.reuse, 0x1, R9 ;  /* 0x0000000108067819 */ /* 0x050fe20000010209 */
[----:B------:R-:W-:-:S03]  /*0710*/  IMAD.SHL.U32 R5, R8, 0x2, RZ ;  /* 0x0000000208057824 */ /* 0x000fc600078e00ff */
[--C-:B------:R-:W-:Y:S02]  /*0720*/  SHF.R.U32.HI R7, RZ, 0x4, R6.reuse ;  /* 0x00000004ff077819 */ /* 0x100fe40000011606 */
[----:B------:R-:W-:-:S05]  /*0730*/  SHF.R.U64 R5, R5, 0x4, R6 ;  /* 0x0000000405057819 */ /* 0x000fca0000001206 */
[----:B------:R4:W-:Y:S01]  /*0740*/  STS [UR12+0xc], R5 ;  /* 0x00000c05ff007988 */ /* 0x0009e2000800080c */
[----:B--2---:R-:W-:Y:S02]  /*0750*/  LOP3.LUT R3, R3, 0x7, RZ, 0xb8, !PT ;  /* 0x0000000703037812 */ /* 0x004fe400078eb8ff */
[----:B---3--:R-:W-:-:S03]  /*0760*/  LOP3.LUT R2, R2, 0xf, R7, 0xb8, !PT ;  /* 0x0000000f02027812 */ /* 0x008fc600078eb807 */
[----:B------:R4:W-:Y:S04]  /*0770*/  STS [UR12+0x34], R3 ;  /* 0x00003403ff007988 */ /* 0x0009e8000800080c */
[----:B------:R4:W-:Y:S02]  /*0780*/  STS [UR12+0x1c], R2 ;  /* 0x00001c02ff007988 */ /* 0x0009e4000800080c */
.L_x_11:
[----:B------:R-:W-:Y:S05]  /*0790*/  BSYNC.RECONVERGENT B0 ;  /* 0x0000000000007941 */ /* 0x000fea0003800200 */
.L_x_10:
[----:B------:R-:W-:Y:S04]  /*07a0*/  BSSY.RECONVERGENT B1, `(.L_x_12) ;  /* 0x000001a000017945 */ /* 0x000fe80003800200 */
[----:B------:R-:W-:Y:S04]  /*07b0*/  BSSY.RELIABLE B0, `(.L_x_13) ;  /* 0x0000015000007945 */ /* 0x000fe80003800100 */
[----:B------:R-:W-:Y:S05]  /*07c0*/  @P2 BRA `(.L_x_14) ;  /* 0x0000000000202947 */ /* 0x000fea0003800000 */
[----:B--234-:R-:W2:Y:S02]  /*07d0*/  LDS R2, [UR12+0x34] ;  /* 0x0000340cff027984 */ /* 0x01cea40008000800 */
[----:B--2---:R-:W-:-:S05]  /*07e0*/  LOP3.LUT R2, R2, 0x38, RZ, 0xb8, !PT ;  /* 0x0000003802027812 */ /* 0x004fca00078eb8ff */
[----:B------:R2:W-:Y:S01]  /*07f0*/  STS [UR12+0x34], R2 ;  /* 0x00003402ff007988 */ /* 0x0005e2000800080c */
[----:B------:R-:W-:Y:S05]  /*0800*/  @P2 BRA `(.L_x_15) ;  /* 0x0000000000202947 */ /* 0x000fea0003800000 */
[----:B--2---:R-:W2:Y:S01]  /*0810*/  LDS R2, [UR12+0x8] ;  /* 0x0000080cff027984 */ /* 0x004ea20008000800 */
[----:B------:R-:W-:-:S05]  /*0820*/  IMAD.MOV.U32 R3, RZ, RZ, 0x780 ;  /* 0x00000780ff037424 */ /* 0x000fca00078e00ff */
[----:B--2---:R-:W-:-:S05]  /*0830*/  LOP3.LUT R2, R2, 0x500, R3, 0xd8, !PT ;  /* 0x0000050002027812 */ /* 0x004fca00078ed803 */
[----:B------:R5:W-:Y:S02]  /*0840*/  STS [UR12+0x8], R2 ;  /* 0x00000802ff007988 */ /* 0x000be4000800080c */
.L_x_14:
[----:B------:R-:W-:Y:S05]  /*0850*/  @P2 BRA `(.L_x_16) ;  /* 0x0000000000282947 */ /* 0x000fea0003800000 */
[----:B--2345:R-:W2:Y:S02]  /*0860*/  LDS R2, [UR12+0x8] ;  /* 0x0000080cff027984 */ /* 0x03cea40008000800 */
[----:B--2---:R-:W-:-:S05]  /*0870*/  LOP3.LUT R2, R2, 0x1800, RZ, 0xb8, !PT ;  /* 0x0000180002027812 */ /* 0x004fca00078eb8ff */
[----:B------:R3:W-:Y:S02]  /*0880*/  STS [UR12+0x8], R2 ;  /* 0x00000802ff007988 */ /* 0x0007e4000800080c */
.L_x_15:
[----:B------:R-:W-:Y:S05]  /*0890*/  @P2 BREAK.RELIABLE B0 ;  /* 0x0000000000002942 */ /* 0x000fea0003800100 */
[----:B------:R-:W-:Y:S05]  /*08a0*/  @P2 BRA `(.L_x_17) ;  /* 0x0000000000242947 */ /* 0x000fea0003800000 */
[----:B------:R-:W4:Y:S01]  /*08b0*/  LDS R3, [UR12+0x8] ;  /* 0x0000080cff037984 */ /* 0x000f220008000800 */
[----:B--23--:R-:W-:-:S05]  /*08c0*/  IMAD.MOV.U32 R2, RZ, RZ, 0x6000 ;  /* 0x00006000ff027424 */ /* 0x00cfca00078e00ff */
[----:B----4-:R-:W-:-:S04]  /*08d0*/  LOP3.LUT R2, R3, 0x4000, R2, 0xd8, !PT ;  /* 0x0000400003027812 */ /* 0x010fc800078ed802 */
[----:B------:R-:W-:-:S05]  /*08e0*/  LOP3.LUT R2, R2, 0x400000, RZ, 0xb8, !PT ;  /* 0x0040000002027812 */ /* 0x000fca00078eb8ff */
[----:B------:R2:W-:Y:S02]  /*08f0*/  STS [UR12+0x8], R2 ;  /* 0x00000802ff007988 */ /* 0x0005e4000800080c */
.L_x_16:
[----:B------:R-:W-:Y:S05]  /*0900*/  BSYNC.RELIABLE B0 ;  /* 0x0000000000007941 */ /* 0x000fea0003800100 */
.L_x_13:
[----:B--2345:R-:W2:Y:S02]  /*0910*/  @!P2 LDS R2, [UR12+0x8] ;  /* 0x0000080cff02a984 */ /* 0x03cea40008000800 */
[----:B--2---:R-:W-:-:S05]  /*0920*/  @!P2 LOP3.LUT R2, R2, 0x8000, RZ, 0xb8, !PT ;  /* 0x000080000202a812 */ /* 0x004fca00078eb8ff */
[----:B------:R4:W-:Y:S02]  /*0930*/  @!P2 STS [UR12+0x8], R2 ;  /* 0x00000802ff00a988 */ /* 0x0009e4000800080c */
.L_x_17:
[----:B------:R-:W-:Y:S05]  /*0940*/  BSYNC.RECONVERGENT B1 ;  /* 0x0000000000017941 */ /* 0x000fea0003800200 */
.L_x_12:
[----:B------:R-:W-:Y:S05]  /*0950*/  WARPSYNC.ALL ;  /* 0x0000000000007948 */ /* 0x000fea0003800000 */
[----:B------:R-:W-:Y:S01]  /*0960*/  NOP ;  /* 0x0000000000007918 */ /* 0x000fe20000000000 */
[----:B------:R-:W5:Y:S02]  /*0970*/  LDC R5, c[0x0][0x39c] ;  /* 0x0000e700ff057b82 */ /* 0x000f640000000800 */
[----:B-----5:R-:W-:Y:S01]  /*0980*/  VIADD R5, R5, 0xffffffff ;  /* 0xffffffff05057836 */ /* 0x020fe20000000000 */
[----:B------:R-:W-:Y:S06]  /*0990*/  @P0 BRA `(.L_x_18) ;  /* 0x0000000000300947 */ /* 0x000fec0003800000 */
[----:B--234-:R-:W2:Y:S01]  /*09a0*/  S2R R2, SR_LANEID ;  /* 0x0000000000027919 */ /* 0x01cea20000000000 */
[----:B------:R-:W-:Y:S05]  /*09b0*/  WARPSYNC.ALL ;  /* 0x0000000000007948 */ /* 0x000fea0003800000 */
[----:B------:R-:W-:Y:S01]  /*09c0*/  NOP ;  /* 0x0000000000007918 */ /* 0x000fe20000000000 */
[----:B--2---:R-:W-:-:S05]  /*09d0*/  IMAD.SHL.U32 R6, R2, 0x4, RZ ;  /* 0x0000000402067824 */ /* 0x004fca00078e00ff */
[----:B------:R-:W2:Y:S01]  /*09e0*/  LDS R7, [R6+UR12] ;  /* 0x0000000c06077984 */ /* 0x000ea20008000800 */
[----:B------:R-:W-:-:S05]  /*09f0*/  IADD3 R2, P3, PT, R6, UR8, RZ ;  /* 0x0000000806027c10 */ /* 0x000fca000ff7e0ff */
[----:B------:R-:W-:-:S05]  /*0a00*/  IMAD.X R3, RZ, RZ, UR9, P3 ;  /* 0x00000009ff037e24 */ /* 0x000fca00098e06ff */
[----:B--2---:R5:W2:Y:S01]  /*0a10*/  ATOMG.E.EXCH.STRONG.GPU PT, RZ, [R2], R7 ;  /* 0x0000000702ff73a8 */ /* 0x004aa200041ee100 */
[----:B------:R-:W-:-:S04]  /*0a20*/  DEPBAR {5,4,3,2,1,0} ;  /* 0x0000003f0000791a */ /* 0x000fc80000000000 */
[----:B------:R-:W3:Y:S02]  /*0a30*/  CCTL.E.C.LDCU.IV.DEEP [UR8] ;  /* 0x0000000008007540 */ /* 0x000ee40009c08000 */
[----:B---3--:R5:W-:Y:S01]  /*0a40*/  UTMACCTL.IV [UR8] ;  /* 0x00000000080079b9 */ /* 0x008be20008000000 */
[----:B------:R-:W-:Y:S01]  /*0a50*/  NOP ;  /* 0x0000000000007918 */ /* 0x000fe20000000000 */
.L_x_18:
[----:B------:R-:W-:Y:S05]  /*0a60*/  @P0 BRA `(.L_x_19) ;  /* 0x00000000000c0947 */ /* 0x000fea0003800000 */
[----:B------:R0:W-:Y:S01]  /*0a70*/  UTMACMDFLUSH ;  /* 0x00000000000079b7 */ /* 0x0001e20000000000 */
[----:B------:R-:W-:Y:S05]  /*0a80*/  @P0 BRA `(.L_x_19) ;  /* 0x0000000000040947 */ /* 0x000fea0003800000 */
[----:B------:R-:W-:-:S04]  /*0a90*/  DEPBAR.LE SB0, 0x0 ;  /* 0x000080000000791a */ /* 0x000fc80000000000 */
.L_x_19:
[----:B------:R-:W-:Y:S05]  /*0aa0*/  WARPSYNC.ALL ;  /* 0x0000000000007948 */ /* 0x000fea0003800000 */
[----:B------:R-:W-:Y:S01]  /*0ab0*/  NOP ;  /* 0x0000000000007918 */ /* 0x000fe20000000000 */
[----:B--2---:R-:W-:Y:S06]  /*0ac0*/  BAR.SYNC.DEFER_BLOCKING 0x0 ;  /* 0x0000000000007b1d */ /* 0x004fec0000010000 */
[----:B------:R-:W-:Y:S02]  /*0ad0*/  BSSY.RECONVERGENT B1, `(.L_x_20) ;  /* 0x000000b000017945 */ /* 0x000fe40003800200 */
[----:B------:R-:W-:Y:S06]  /*0ae0*/  BAR.SYNC.DEFER_BLOCKING 0x0 ;  /* 0x0000000000007b1d */ /* 0x000fec0000010000 */
[----:B------:R2:W-:Y:S01]  /*0af0*/  @!P0 STS [R11], RZ ;  /* 0x000000ff0b008388 */ /* 0x0005e20000000800 */
[----:B------:R-:W-:Y:S01]  /*0b00*/  NOP ;  /* 0x0000000000007918 */ /* 0x000fe20000000000 */
[----:B------:R-:W-:Y:S05]  /*0b10*/  @P2 BRA `(.L_x_21) ;  /* 0x0000000000182947 */ /* 0x000fea0003800000 */
[----:B---345:R-:W3:Y:S01]  /*0b20*/  LDS R2, [UR12+0x8] ;  /* 0x0000080cff027984 */ /* 0x038ee20008000800 */
[----:B------:R-:W4:Y:S01]  /*0b30*/  LDC.64 R6, c[0x0][0x388] ;  /* 0x0000e200ff067b82 */ /* 0x000f220000000a00 */
[----:B------:R-:W-:Y:S02]  /*0b40*/  IMAD.MOV.U32 R3, RZ, RZ, 0x70 ;  /* 0x00000070ff037424 */ /* 0x000fe400078e00ff */
[----:B----4-:R4:W-:Y:S03]  /*0b50*/  STS.64 [UR12], R6 ;  /* 0x00000006ff007988 */ /* 0x0109e60008000a0c */
[----:B---3--:R-:W-:-:S05]  /*0b60*/  LOP3.LUT R2, R2, 0x10, R3, 0xd8, !PT ;  /* 0x0000001002027812 */ /* 0x008fca00078ed803 */
[----:B------:R4:W-:Y:S02]  /*0b70*/  STS [UR12+0x8], R2 ;  /* 0x00000802ff007988 */ /* 0x0009e4000800080c */
.L_x_21:
[----:B-----5:R-:W-:Y:S05]  /*0b80*/  BSYNC.RECONVERGENT B1 ;  /* 0x0000000000017941 */ /* 0x020fea0003800200 */
.L_x_20:
[----:B------:R-:W-:Y:S04]  /*0b90*/  BSSY.RECONVERGENT B1, `(.L_x_22) ;  /* 0x000000a000017945 */ /* 0x000fe80003800200 */
[----:B------:R-:W-:Y:S05]  /*0ba0*/  @P2 BRA `(.L_x_23) ;  /* 0x0000000000202947 */ /* 0x000fea0003800000 */
[----:B---34-:R-:W3:Y:S01]  /*0bb0*/  LDS R2, [UR12+0x34] ;  /* 0x0000340cff027984 */ /* 0x018ee20008000800 */
[----:B------:R-:W-:Y:S02]  /*0bc0*/  IMAD.MOV.U32 R3, RZ, RZ, 0x3f000000 ;  /* 0x3f000000ff037424 */ /* 0x000fe400078e00ff */
[----:B------:R-:W-:Y:S01]  /*0bd0*/  @!P2 IMAD.MOV.U32 R6, RZ, RZ, 0x1f ;  /* 0x0000001fff06a424 */ /* 0x000fe200078e00ff */
[----:B------:R-:W4:Y:S02]  /*0be0*/  @!P2 LDS R7, [UR12+0x38] ;  /* 0x0000380cff07a984 */ /* 0x000f240008000800 */
[----:B---3--:R-:W-:Y:S02]  /*0bf0*/  LOP3.LUT R2, R2, 0xff000000, R3, 0xb8, !PT ;  /* 0xff00000002027812 */ /* 0x008fe400078eb803 */
[----:B----4-:R-:W-:-:S03]  /*0c00*/  @!P2 LOP3.LUT R3, R7, 0xff, R6, 0xb8, !PT ;  /* 0x000000ff0703a812 */ /* 0x010fc600078eb806 */
[----:B------:R5:W-:Y:S04]  /*0c10*/  STS [UR12+0x34], R2 ;  /* 0x00003402ff007988 */ /* 0x000be8000800080c */
[----:B------:R5:W-:Y:S02]  /*0c20*/  @!P2 STS [UR12+0x38], R3 ;  /* 0x00003803ff00a988 */ /* 0x000be4000800080c */
.L_x_23:
[----:B------:R-:W-:Y:S05]  /*0c30*/  BSYNC.RECONVERGENT B1 ;  /* 0x0000000000017941 */ /* 0x000fea0003800200 */
.L_x_22:
[----:B------:R-:W-:Y:S04]  /*0c40*/  BSSY.RECONVERGENT B1, `(.L_x_24) ;  /* 0x0000004000017945 */ /* 0x000fe80003800200 */
[----:B------:R-:W-:Y:S05]  /*0c50*/  @P2 BRA `(.L_x_25) ;  /* 0x0000000000082947 */ /* 0x000fea0003800000 */
[----:B------:R2:W-:Y:S04]  /*0c60*/  STS [UR12+0x24], R12 ;  /* 0x0000240cff007988 */ /* 0x0005e8000800080c */
[----:B------:R2:W-:Y:S02]  /*0c70*/  STS [UR12+0x20], R5 ;  /* 0x00002005ff007988 */ /* 0x0005e4000800080c */
.L_x_25:
[----:B------:R-:W-:Y:S05]  /*0c80*/  BSYNC.RECONVERGENT B1 ;  /* 0x0000000000017941 */ /* 0x000fea0003800200 */
.L_x_24:
[----:B------:R-:W-:Y:S04]  /*0c90*/  BSSY.RECONVERGENT B1, `(.L_x_26) ;  /* 0x000000e000017945 */ /* 0x000fe80003800200 */
[----:B------:R-:W-:Y:S05]  /*0ca0*/  @P2 BRA `(.L_x_27) ;  /* 0x0000000000302947 */ /* 0x000fea0003800000 */
[----:B-----5:R-:W5:Y:S01]  /*0cb0*/  LDS R3, [UR12+0x34] ;  /* 0x0000340cff037984 */ /* 0x020f620008000800 */
[----:B----4-:R-:W4:Y:S03]  /*0cc0*/  LDC.64 R6, c[0x0][0x3b0] ;  /* 0x0000ec00ff067b82 */ /* 0x010f260000000a00 */
[----:B---3--:R-:W3:Y:S01]  /*0cd0*/  LDS R2, [UR12+0x1c] ;  /* 0x00001c0cff027984 */ /* 0x008ee20008000800 */
[C---:B----4-:R-:W-:Y:S01]  /*0ce0*/  SHF.L.U64.HI R7, R6.reuse, 0x1, R7 ;  /* 0x0000000106077819 */ /* 0x050fe20000010207 */
[----:B------:R-:W-:-:S03]  /*0cf0*/  IMAD.SHL.U32 R6, R6, 0x2, RZ ;  /* 0x0000000206067824 */ /* 0x000fc600078e00ff */
[--C-:B------:R-:W-:Y:S02]  /*0d00*/  SHF.R.U32.HI R9, RZ, 0x4, R7.reuse ;  /* 0x00000004ff097819 */ /* 0x100fe40000011607 */
[----:B------:R-:W-:-:S05]  /*0d10*/  SHF.R.U64 R6, R6, 0x4, R7 ;  /* 0x0000000406067819 */ /* 0x000fca0000001207 */
[----:B------:R4:W-:Y:S01]  /*0d20*/  STS [UR12+0xc], R6 ;  /* 0x00000c06ff007988 */ /* 0x0009e2000800080c */
[----:B-----5:R-:W-:Y:S02]  /*0d30*/  LOP3.LUT R3, R3, 0x7, RZ, 0xb8, !PT ;  /* 0x0000000703037812 */ /* 0x020fe400078eb8ff */
[----:B---3--:R-:W-:-:S03]  /*0d40*/  LOP3.LUT R2, R2, 0xf, R9, 0xb8, !PT ;  /* 0x0000000f02027812 */ /* 0x008fc600078eb809 */
[----:B------:R4:W-:Y:S04]  /*0d50*/  STS [UR12+0x34], R3 ;  /* 0x00003403ff007988 */ /* 0x0009e8000800080c */
[----:B------:R4:W-:Y:S02]  /*0d60*/  STS [UR12+0x1c], R2 ;  /* 0x00001c02ff007988 */ /* 0x0009e4000800080c */
.L_x_27:
[----:B------:R-:W-:Y:S05]  /*0d70*/  BSYNC.RECONVERGENT B1 ;  /* 0x0000000000017941 */ /* 0x000fea0003800200 */
.L_x_26:
[----:B------:R-:W-:Y:S04]  /*0d80*/  BSSY.RECONVERGENT B2, `(.L_x_28) ;  /* 0x000001a000027945 */ /* 0x000fe80003800200 */
[----:B------:R-:W-:Y:S04]  /*0d90*/  BSSY.RELIABLE B1, `(.L_x_29) ;  /* 0x0000015000017945 */ /* 0x000fe80003800100 */
[----:B------:R-:W-:Y:S05]  /*0da0*/  @P2 BRA `(.L_x_30) ;  /* 0x0000000000202947 */ /* 0x000fea0003800000 */
[----:B---345:R-:W3:Y:S02]  /*0db0*/  LDS R2, [UR12+0x34] ;  /* 0x0000340cff027984 */ /* 0x038ee40008000800 */
[----:B---3--:R-:W-:-:S05]  /*0dc0*/  LOP3.LUT R2, R2, 0x38, RZ, 0xb8, !PT ;  /* 0x0000003802027812 */ /* 0x008fca00078eb8ff */
[----:B------:R3:W-:Y:S01]  /*0dd0*/  STS [UR12+0x34], R2 ;  /* 0x00003402ff007988 */ /* 0x0007e2000800080c */
[----:B------:R-:W-:Y:S05]  /*0de0*/  @P2 BRA `(.L_x_31) ;  /* 0x0000000000202947 */ /* 0x000fea0003800000 */
[----:B---3--:R-:W3:Y:S01]  /*0df0*/  LDS R2, [UR12+0x8] ;  /* 0x0000080cff027984 */ /* 0x008ee20008000800 */
[----:B------:R-:W-:-:S05]  /*0e00*/  IMAD.MOV.U32 R3, RZ, RZ, 0x780 ;  /* 0x00000780ff037424 */ /* 0x000fca00078e00ff */
[----:B---3--:R-:W-:-:S05]  /*0e10*/  LOP3.LUT R2, R2, 0x500, R3, 0xd8, !PT ;  /* 0x0000050002027812 */ /* 0x008fca00078ed803 */
[----:B------:R3:W-:Y:S02]  /*0e20*/  STS [UR12+0x8], R2 ;  /* 0x00000802ff007988 */ /* 0x0007e4000800080c */
.L_x_30:
[----:B------:R-:W-:Y:S05]  /*0e30*/  @P2 BRA `(.L_x_32) ;  /* 0x0000000000282947 */ /* 0x000fea0003800000 */
[----:B---345:R-:W3:Y:S02]  /*0e40*/  LDS R2, [UR12+0x8] ;  /* 0x0000080cff027984 */ /* 0x038ee40008000800 */
[----:B---3--:R-:W-:-:S05]  /*0e50*/  LOP3.LUT R2, R2, 0x1800, RZ, 0xb8, !PT ;  /* 0x0000180002027812 */ /* 0x008fca00078eb8ff */
[----:B------:R4:W-:Y:S02]  /*0e60*/  STS [UR12+0x8], R2 ;  /* 0x00000802ff007988 */ /* 0x0009e4000800080c */
.L_x_31:
[----:B------:R-:W-:Y:S05]  /*0e70*/  @P2 BREAK.RELIABLE B1 ;  /* 0x0000000000012942 */ /* 0x000fea0003800100 */
[----:B------:R-:W-:Y:S05]  /*0e80*/  @P2 BRA `(.L_x_33) ;  /* 0x0000000000242947 */ /* 0x000fea0003800000 */
[----:B---34-:R-:W3:Y:S01]  /*0e90*/  LDS R2, [UR12+0x8] ;  /* 0x0000080cff027984 */ /* 0x018ee20008000800 */
[----:B------:R-:W-:-:S05]  /*0ea0*/  IMAD.MOV.U32 R3, RZ, RZ, 0x6000 ;  /* 0x00006000ff037424 */ /* 0x000fca00078e00ff */
[----:B---3--:R-:W-:-:S04]  /*0eb0*/  LOP3.LUT R2, R2, 0x6000, R3, 0xd8, !PT ;  /* 0x0000600002027812 */ /* 0x008fc800078ed803 */
[----:B------:R-:W-:-:S05]  /*0ec0*/  LOP3.LUT R2, R2, 0x400000, RZ, 0xb8, !PT ;  /* 0x0040000002027812 */ /* 0x000fca00078eb8ff */
[----:B------:R3:W-:Y:S02]  /*0ed0*/  STS [UR12+0x8], R2 ;  /* 0x00000802ff007988 */ /* 0x0007e4000800080c */
.L_x_32:
[----:B------:R-:W-:Y:S05]  /*0ee0*/  BSYNC.RELIABLE B1 ;  /* 0x0000000000017941 */ /* 0x000fea0003800100 */
.L_x_29:
[----:B---345:R-:W3:Y:S02]  /*0ef0*/  @!P2 LDS R2, [UR12+0x8] ;  /* 0x0000080cff02a984 */ /* 0x038ee40008000800 */
[----:B---3--:R-:W-:-:S05]  /*0f00*/  @!P2 LOP3.LUT R2, R2, 0x8000, RZ, 0xb8, !PT ;  /* 0x000080000202a812 */ /* 0x008fca00078eb8ff */
[----:B------:R5:W-:Y:S02]  /*0f10*/  @!P2 STS [UR12+0x8], R2 ;  /* 0x00000802ff00a988 */ /* 0x000be4000800080c */
.L_x_33:
[----:B------:R-:W-:Y:S05]  /*0f20*/  BSYNC.RECONVERGENT B2 ;  /* 0x0000000000027941 */ /* 0x000fea0003800200 */
.L_x_28:
[----:B------:R-:W-:Y:S05]  /*0f30*/  WARPSYNC.ALL ;  /* 0x0000000000007948 */ /* 0x000fea0003800000 */
[----:B------:R-:W-:Y:S01]  /*0f40*/  NOP ;  /* 0x0000000000007918 */ /* 0x000fe20000000000 */
[----:B------:R-:W-:-:S04]  /*0f50*/  UIADD3 UR5, UPT, UPT, UR4, 0x80, URZ ;  /* 0x0000008004057890 */ /* 0x000fc8000fffe0ff */
[----:B------:R-:W-:-:S04]  /*0f60*/  UIADD3 UR10, UP0, UPT, UR5, UR14, URZ ;  /* 0x0000000e050a7290 */ /* 0x000fc8000ff1e0ff */
[----:B------:R-:W-:Y:S01]  /*0f70*/  ULEA.HI.X.SX32 UR11, UR5, UR15, 0x1, UP0 ;  /* 0x0000000f050b7291 */ /* 0x000fe200080f0eff */
[----:B------:R-:W-:Y:S11]  /*0f80*/  @P0 BRA `(.L_x_34) ;  /* 0x0000000000300947 */ /* 0x000ff60003800000 */
[----:B---345:R-:W3:Y:S01]  /*0f90*/  S2R R2, SR_LANEID ;  /* 0x0000000000027919 */ /* 0x038ee20000000000 */
[----:B------:R-:W-:Y:S05]  /*0fa0*/  WARPSYNC.ALL ;  /* 0x0000000000007948 */ /* 0x000fea0003800000 */
[----:B------:R-:W-:Y:S01]  /*0fb0*/  NOP ;  /* 0x0000000000007918 */ /* 0x000fe20000000000 */
[----:B---3--:R-:W-:-:S05]  /*0fc0*/  IMAD.SHL.U32 R6, R2, 0x4, RZ ;  /* 0x0000000402067824 */ /* 0x008fca00078e00ff */
[----:B------:R-:W3:Y:S01]  /*0fd0*/  LDS R7, [R6+UR12] ;  /* 0x0000000c06077984 */ /* 0x000ee20008000800 */
[----:B------:R-:W-:-:S05]  /*0fe0*/  IADD3 R2, P3, PT, R6, UR10, RZ ;  /* 0x0000000a06027c10 */ /* 0x000fca000ff7e0ff */
[----:B------:R-:W-:-:S05]  /*0ff0*/  IMAD.X R3, RZ, RZ, UR11, P3 ;  /* 0x0000000bff037e24 */ /* 0x000fca00098e06ff */
[----:B---3--:R3:W4:Y:S01]  /*1000*/  ATOMG.E.EXCH.STRONG.GPU PT, RZ, [R2], R7 ;  /* 0x0000000702ff73a8 */ /* 0x00872200041ee100 */
[----:B------:R-:W-:-:S04]  /*1010*/  DEPBAR {5,4,3,2,1,0} ;  /* 0x0000003f0000791a */ /* 0x000fc80000000000 */
[----:B------:R-:W5:Y:S02]  /*1020*/  CCTL.E.C.LDCU.IV.DEEP [UR10] ;  /* 0x000000000a007540 */ /* 0x000f640009c08000 */
[----:B-----5:R3:W-:Y:S01]  /*1030*/  UTMACCTL.IV [UR10] ;  /* 0x000000000a0079b9 */ /* 0x0207e20008000000 */
[----:B------:R-:W-:Y:S01]  /*1040*/  NOP ;  /* 0x0000000000007918 */ /* 0x000fe20000000000 */
.L_x_34:
[----:B------:R-:W-:Y:S05]  /*1050*/  @P0 BRA `(.L_x_35) ;  /* 0x00000000000c0947 */ /* 0x000fea0003800000 */
[----:B------:R0:W-:Y:S01]  /*1060*/  UTMACMDFLUSH ;  /* 0x00000000000079b7 */ /* 0x0001e20000000000 */
[----:B------:R-:W-:Y:S05]  /*1070*/  @P0 BRA `(.L_x_35) ;  /* 0x0000000000040947 */ /* 0x000fea0003800000 */
[----:B------:R-:W-:-:S04]  /*1080*/  DEPBAR.LE SB0, 0x0 ;  /* 0x000080000000791a */ /* 0x000fc80000000000 */
.L_x_35:
[----:B------:R-:W-:Y:S05]  /*1090*/  WARPSYNC.ALL ;  /* 0x0000000000007948 */ /* 0x000fea0003800000 */
[----:B------:R-:W-:Y:S01]  /*10a0*/  NOP ;  /* 0x0000000000007918 */ /* 0x000fe20000000000 */
[----:B----4-:R-:W-:Y:S06]  /*10b0*/  BAR.SYNC.DEFER_BLOCKING 0x0 ;  /* 0x0000000000007b1d */ /* 0x010fec0000010000 */
[----:B------:R-:W-:Y:S02]  /*10c0*/  BSSY.RECONVERGENT B2, `(.L_x_36) ;  /* 0x000000b000027945 */ /* 0x000fe40003800200 */
[----:B------:R-:W-:Y:S06]  /*10d0*/  BAR.SYNC.DEFER_BLOCKING 0x0 ;  /* 0x0000000000007b1d */ /* 0x000fec0000010000 */
[----:B------:R4:W-:Y:S01]  /*10e0*/  @!P0 STS [R11], RZ ;  /* 0x000000ff0b008388 */ /* 0x0009e20000000800 */
[----:B------:R-:W-:Y:S01]  /*10f0*/  NOP ;  /* 0x0000000000007918 */ /* 0x000fe20000000000 */
[----:B------:R-:W-:Y:S05]  /*1100*/  @P2 BRA `(.L_x_37) ;  /* 0x0000000000182947 */ /* 0x000fea0003800000 */
[----:B---3-5:R-:W3:Y:S01]  /*1110*/  LDS R2, [UR12+0x8] ;  /* 0x0000080cff027984 */ /* 0x028ee20008000800 */
[----:B------:R-:W5:Y:S01]  /*1120*/  LDC.64 R6, c[0x0][0x390] ;  /* 0x0000e400ff067b82 */ /* 0x000f620000000a00 */
[----:B------:R-:W-:Y:S02]  /*1130*/  IMAD.MOV.U32 R3, RZ, RZ, 0x70 ;  /* 0x00000070ff037424 */ /* 0x000fe400078e00ff */
[----:B-----5:R5:W-:Y:S03]  /*1140*/  STS.64 [UR12], R6 ;  /* 0x00000006ff007988 */ /* 0x020be60008000a0c */
[----:B---3--:R-:W-:-:S05]  /*1150*/  LOP3.LUT R2, R2, 0x10, R3, 0xd8, !PT ;  /* 0x0000001002027812 */ /* 0x008fca00078ed803 */
[----:B------:R5:W-:Y:S02]  /*1160*/  STS [UR12+0x8], R2 ;  /* 0x00000802ff007988 */ /* 0x000be4000800080c */
.L_x_37:
[----:B---3--:R-:W-:Y:S05]  /*1170*/  BSYNC.RECONVERGENT B2 ;  /* 0x0000000000027941 */ /* 0x008fea0003800200 */
.L_x_36:
[----:B------:R-:W-:Y:S04]  /*1180*/  BSSY.RECONVERGENT B3, `(.L_x_38) ;  /* 0x0000011000037945 */ /* 0x000fe80003800200 */
[----:B------:R-:W-:Y:S04]  /*1190*/  BSSY.RELIABLE B2, `(.L_x_39) ;  /* 0x000000e000027945 */ /* 0x000fe80003800100 */
[----:B------:R-:W-:Y:S05]  /*11a0*/  @P2 BRA `(.L_x_40) ;  /* 0x0000000000242947 */ /* 0x000fea0003800000 */
[----:B-----5:R-:W3:Y:S01]  /*11b0*/  LDS R2, [UR12+0x34] ;  /* 0x0000340cff027984 */ /* 0x020ee20008000800 */
[----:B------:R-:W-:-:S05]  /*11c0*/  IMAD.MOV.U32 R3, RZ, RZ, 0x3f000000 ;  /* 0x3f000000ff037424 */ /* 0x000fca00078e00ff */
[----:B---3--:R-:W-:-:S05]  /*11d0*/  LOP3.LUT R2, R2, 0xff000000, R3, 0xb8, !PT ;  /* 0xff00000002027812 */ /* 0x008fca00078eb803 */
[----:B------:R3:W-:Y:S01]  /*11e0*/  STS [UR12+0x34], R2 ;  /* 0x00003402ff007988 */ /* 0x0007e2000800080c */
[----:B------:R-:W-:Y:S05]  /*11f0*/  @P2 BRA `(.L_x_41) ;  /* 0x00000000001c2947 */ /* 0x000fea0003800000 */
[----:B---3--:R-:W3:Y:S01]  /*1200*/  LDS R2, [UR12+0x38] ;  /* 0x0000380cff027984 */ /* 0x008ee20008000800 */
[----:B------:R-:W-:-:S05]  /*1210*/  IMAD.MOV.U32 R3, RZ, RZ, 0x3f ;  /* 0x0000003fff037424 */ /* 0x000fca00078e00ff */
[----:B---3--:R-:W-:-:S05]  /*1220*/  LOP3.LUT R2, R2, 0xff, R3, 0xb8, !PT ;  /* 0x000000ff02027812 */ /* 0x008fca00078eb803 */
[----:B------:R3:W-:Y:S02]  /*1230*/  STS [UR12+0x38], R2 ;  /* 0x00003802ff007988 */ /* 0x0007e4000800080c */
.L_x_40:
[----:B------:R-:W-:Y:S05]  /*1240*/  @P2 BREAK.RELIABLE B2 ;  /* 0x0000000000022942 */ /* 0x000fea0003800100 */
[----:B------:R-:W-:Y:S05]  /*1250*/  @P2 BRA `(.L_x_42) ;  /* 0x00000000000c2947 */ /* 0x000fea0003800000 */
[----:B------:R2:W-:Y:S02]  /*1260*/  STS [UR12+0x20], R5 ;  /* 0x00002005ff007988 */ /* 0x0005e4000800080c */
.L_x_41:
[----:B------:R-:W-:Y:S05]  /*1270*/  BSYNC.RELIABLE B2 ;  /* 0x0000000000027941 */ /* 0x000fea0003800100 */
.L_x_39:
[----:B------:R2:W-:Y:S02]  /*1280*/  @!P2 STS [UR12+0x24], R4 ;  /* 0x00002404ff00a988 */ /* 0x0005e4000800080c */
.L_x_42:
[----:B------:R-:W-:Y:S05]  /*1290*/  BSYNC.RECONVERGENT B3 ;  /* 0x0000000000037941 */ /* 0x000fea0003800200 */
.L_x_38:
[----:B------:R-:W-:Y:S05]  /*12a0*/  WARPSYNC.ALL ;  /* 0x0000000000007948 */ /* 0x000fea0003800000 */
[----:B------:R-:W-:Y:S01]  /*12b0*/  NOP ;  /* 0x0000000000007918 */ /* 0x000fe20000000000 */
[----:B------:R-:W-:Y:S04]  /*12c0*/  BSSY.RECONVERGENT B3, `(.L_x_43) ;  /* 0x000000e000037945 */ /* 0x000fe80003800200 */
[----:B------:R-:W-:Y:S05]  /*12d0*/  @P2 BRA `(.L_x_44) ;  /* 0x0000000000302947 */ /* 0x000fea0003800000 */
[----:B------:R-:W2:Y:S02]  /*12e0*/  LDS R3, [UR12+0x34] ;  /* 0x0000340cff037984 */ /* 0x000ea40008000800 */
[----:B--2---:R-:W2:Y:S02]  /*12f0*/  LDC.64 R4, c[0x0][0x3b8] ;  /* 0x0000ee00ff047b82 */ /* 0x004ea40000000a00 */
[----:B---3-5:R-:W3:Y:S01]  /*1300*/  LDS R2, [UR12+0x1c] ;  /* 0x00001c0cff027984 */ /* 0x028ee20008000800 */
[C---:B--2---:R-:W-:Y:S01]  /*1310*/  SHF.L.U64.HI R5, R4.reuse, 0x1, R5 ;  /* 0x0000000104057819 */ /* 0x044fe20000010205 */
[----:B------:R-:W-:-:S03]  /*1320*/  IMAD.SHL.U32 R4, R4, 0x2, RZ ;  /* 0x0000000204047824 */ /* 0x000fc600078e00ff */
[--C-:B------:R-:W-:Y:S02]  /*1330*/  SHF.R.U32.HI R7, RZ, 0x4, R5.reuse ;  /* 0x00000004ff077819 */ /* 0x100fe40000011605 */
[----:B------:R-:W-:-:S05]  /*1340*/  SHF.R.U64 R4, R4, 0x4, R5 ;  /* 0x0000000404047819 */ /* 0x000fca0000001205 */
[----:B------:R2:W-:Y:S01]  /*1350*/  STS [UR12+0xc], R4 ;  /* 0x00000c04ff007988 */ /* 0x0005e2000800080c */
[----:B------:R-:W-:Y:S02]  /*1360*/  LOP3.LUT R3, R3, 0x7, RZ, 0xb8, !PT ;  /* 0x0000000703037812 */ /* 0x000fe400078eb8ff */
[----:B---3--:R-:W-:-:S03]  /*1370*/  LOP3.LUT R2, R2, 0xf, R7, 0xb8, !PT ;  /* 0x0000000f02027812 */ /* 0x008fc600078eb807 */
[----:B------:R2:W-:Y:S04]  /*1380*/  STS [UR12+0x34], R3 ;  /* 0x00003403ff007988 */ /* 0x0005e8000800080c */
[----:B------:R2:W-:Y:S02]  /*1390*/  STS [UR12+0x1c], R2 ;  /* 0x00001c02ff007988 */ /* 0x0005e4000800080c */
.L_x_44:
[----:B------:R-:W-:Y:S05]  /*13a0*/  BSYNC.RECONVERGENT B3 ;  /* 0x0000000000037941 */ /* 0x000fea0003800200 */
.L_x_43:
[----:B------:R-:W-:Y:S04]  /*13b0*/  BSSY.RECONVERGENT B4, `(.L_x_45) ;  /* 0x000001a000047945 */ /* 0x000fe80003800200 */
[----:B------:R-:W-:Y:S04]  /*13c0*/  BSSY.RELIABLE B3, `(.L_x_46) ;  /* 0x0000015000037945 */ /* 0x000fe80003800100 */
[----:B------:R-:W-:Y:S05]  /*13d0*/  @P2 BRA `(.L_x_47) ;  /* 0x0000000000202947 */ /* 0x000fea0003800000 */
[----:B--23-5:R-:W2:Y:S02]  /*13e0*/  LDS R2, [UR12+0x34] ;  /* 0x0000340cff027984 */ /* 0x02cea40008000800 */
[----:B--2---:R-:W-:-:S05]  /*13f0*/  LOP3.LUT R2, R2, 0x38, RZ, 0xb8, !PT ;  /* 0x0000003802027812 */ /* 0x004fca00078eb8ff */
[----:B------:R2:W-:Y:S01]  /*1400*/  STS [UR12+0x34], R2 ;  /* 0x00003402ff007988 */ /* 0x0005e2000800080c */
[----:B------:R-:W-:Y:S05]  /*1410*/  @P2 BRA `(.L_x_48) ;  /* 0x0000000000202947 */ /* 0x000fea0003800000 */
[----:B--2---:R-:W2:Y:S01]  /*1420*/  LDS R2, [UR12+0x8] ;  /* 0x0000080cff027984 */ /* 0x004ea20008000800 */
[----:B------:R-:W-:-:S05]  /*1430*/  IMAD.MOV.U32 R3, RZ, RZ, 0x780 ;  /* 0x00000780ff037424 */ /* 0x000fca00078e00ff */
[----:B--2---:R-:W-:-:S05]  /*1440*/  LOP3.LUT R2, R2, 0x500, R3, 0xd8, !PT ;  /* 0x0000050002027812 */ /* 0x004fca00078ed803 */
[----:B------:R2:W-:Y:S02]  /*1450*/  STS [UR12+0x8], R2 ;  /* 0x00000802ff007988 */ /* 0x0005e4000800080c */
.L_x_47:
[----:B------:R-:W-:Y:S05]  /*1460*/  @P2 BRA `(.L_x_49) ;  /* 0x0000000000282947 */ /* 0x000fea0003800000 */
[----:B--23-5:R-:W2:Y:S02]  /*1470*/  LDS R2, [UR12+0x8] ;  /* 0x0000080cff027984 */ /* 0x02cea40008000800 */
[----:B--2---:R-:W-:-:S05]  /*1480*/  LOP3.LUT R2, R2, 0x1800, RZ, 0xb8, !PT ;  /* 0x0000180002027812 */ /* 0x004fca00078eb8ff */
[----:B------:R3:W-:Y:S02]  /*1490*/  STS [UR12+0x8], R2 ;  /* 0x00000802ff007988 */ /* 0x0007e4000800080c */
.L_x_48:
[----:B------:R-:W-:Y:S05]  /*14a0*/  @P2 BREAK.RELIABLE B3 ;  /* 0x0000000000032942 */ /* 0x000fea0003800100 */
[----:B------:R-:W-:Y:S05]  /*14b0*/  @P2 BRA `(.L_x_50) ;  /* 0x0000000000242947 */ /* 0x000fea0003800000 */
[----:B--23--:R-:W2:Y:S01]  /*14c0*/  LDS R2, [UR12+0x8] ;  /* 0x0000080cff027984 */ /* 0x00cea20008000800 */
[----:B------:R-:W-:-:S05]  /*14d0*/  IMAD.MOV.U32 R3, RZ, RZ, 0x6000 ;  /* 0x00006000ff037424 */ /* 0x000fca00078e00ff */
[----:B--2---:R-:W-:-:S04]  /*14e0*/  LOP3.LUT R2, R2, 0x6000, R3, 0xd8, !PT ;  /* 0x0000600002027812 */ /* 0x004fc800078ed803 */
[----:B------:R-:W-:-:S05]  /*14f0*/  LOP3.LUT R2, R2, 0x400000, RZ, 0xb8, !PT ;  /* 0x0040000002027812 */ /* 0x000fca00078eb8ff */
[----:B------:R2:W-:Y:S02]  /*1500*/  STS [UR12+0x8], R2 ;  /* 0x00000802ff007988 */ /* 0x0005e4000800080c */
.L_x_49:
[----:B------:R-:W-:Y:S05]  /*1510*/  BSYNC.RELIABLE B3 ;  /* 0x0000000000037941 */ /* 0x000fea0003800100 */
.L_x_46:
[----:B--23-5:R-:W2:Y:S02]  /*1520*/  @!P2 LDS R2, [UR12+0x8] ;  /* 0x0000080cff02a984 */ /* 0x02cea40008000800 */
[----:B--2---:R-:W-:-:S05]  /*1530*/  @!P2 LOP3.LUT R2, R2, 0x8000, RZ, 0xb8, !PT ;  /* 0x000080000202a812 */ /* 0x004fca00078eb8ff */
[----:B------:R5:W-:Y:S02]  /*1540*/  @!P2 STS [UR12+0x8], R2 ;  /* 0x00000802ff00a988 */ /* 0x000be4000800080c */
.L_x_50:
[----:B------:R-:W-:Y:S05]  /*1550*/  BSYNC.RECONVERGENT B4 ;  /* 0x0000000000047941 */ /* 0x000fea0003800200 */
.L_x_45:
[----:B------:R-:W-:Y:S05]  /*1560*/  WARPSYNC.ALL ;  /* 0x0000000000007948 */ /* 0x000fea0003800000 */
[----:B------:R-:W-:Y:S01]  /*1570*/  NOP ;  /* 0x0000000000007918 */ /* 0x000fe20000000000 */
[----:B------:R-:W-:-:S04]  /*1580*/  UIADD3 UR4, UPT, UPT, UR4, 0x100, URZ ;  /* 0x0000010004047890 */ /* 0x000fc8000fffe0ff */
[----:B------:R-:W-:-:S04]  /*1590*/  UIADD3 UR14, UP0, UPT, UR4, UR14, URZ ;  /* 0x0000000e040e7290 */ /* 0x000fc8000ff1e0ff */
[----:B------:R-:W-:Y:S01]  /*15a0*/  ULEA.HI.X.SX32 UR32, UR4, UR15, 0x1, UP0 ;  /* 0x0000000f04207291 */ /* 0x000fe200080f0eff */
[----:B------:R-:W-:Y:S11]  /*15b0*/  @P0 BRA `(.L_x_51) ;  /* 0x0000000000340947 */ /* 0x000ff60003800000 */
[----:B--23-5:R-:W2:Y:S01]  /*15c0*/  S2R R2, SR_LANEID ;  /* 0x0000000000027919 */ /* 0x02cea20000000000 */
[----:B------:R-:W-:Y:S05]  /*15d0*/  WARPSYNC.ALL ;  /* 0x0000000000007948 */ /* 0x000fea0003800000 */
[----:B------:R-:W-:Y:S01]  /*15e0*/  NOP ;  /* 0x0000000000007918 */ /* 0x000fe20000000000 */
[----:B--2---:R-:W-:-:S05]  /*15f0*/  IMAD.SHL.U32 R4, R2, 0x4, RZ ;  /* 0x0000000402047824 */ /* 0x004fca00078e00ff */
[----:B------:R-:W2:Y:S01]  /*1600*/  LDS R5, [R4+UR12] ;  /* 0x0000000c04057984 */ /* 0x000ea20008000800 */
[----:B------:R-:W-:Y:S01]  /*1610*/  IADD3 R2, P3, PT, R4, UR14, RZ ;  /* 0x0000000e04027c10 */ /* 0x000fe2000ff7e0ff */
[----:B------:R-:W-:-:S04]  /*1620*/  UMOV UR15, UR32 ;  /* 0x00000020000f7c82 */ /* 0x000fc80008000000 */
[----:B------:R-:W-:-:S05]  /*1630*/  IMAD.X R3, RZ, RZ, UR32, P3 ;  /* 0x00000020ff037e24 */ /* 0x000fca00098e06ff */
[----:B--2---:R2:W3:Y:S01]  /*1640*/  ATOMG.E.EXCH.STRONG.GPU PT, RZ, [R2], R5 ;  /* 0x0000000502ff73a8 */ /* 0x0044e200041ee100 */
[----:B------:R-:W-:-:S04]  /*1650*/  DEPBAR {5,4,3,2,1,0} ;  /* 0x0000003f0000791a */ /* 0x000fc80000000000 */
[----:B------:R-:W5:Y:S02]  /*1660*/  CCTL.E.C.LDCU.IV.DEEP [UR14] ;  /* 0x000000000e007540 */ /* 0x000f640009c08000 */
[----:B-----5:R2:W-:Y:S01]  /*1670*/  UTMACCTL.IV [UR14] ;  /* 0x000000000e0079b9 */ /* 0x0205e20008000000 */
[----:B------:R-:W-:Y:S01]  /*1680*/  NOP ;  /* 0x0000000000007918 */ /* 0x000fe20000000000 */
.L_x_51:
[----:B------:R-:W-:Y:S05]  /*1690*/  @P0 BRA `(.L_x_52) ;  /* 0x00000000000c0947 */ /* 0x000fea0003800000 */
[----:B------:R0:W-:Y:S01]  /*16a0*/  UTMACMDFLUSH ;  /* 0x00000000000079b7 */ /* 0x0001e20000000000 */
[----:B------:R-:W-:Y:S05]  /*16b0*/  @P0 BRA `(.L_x_52) ;  /* 0x0000000000040947 */ /* 0x000fea0003800000 */
[----:B------:R-:W-:-:S04]  /*16c0*/  DEPBAR.LE SB0, 0x0 ;  /* 0x000080000000791a */ /* 0x000fc80000000000 */
.L_x_52:
[----:B------:R-:W-:Y:S05]  /*16d0*/  WARPSYNC.ALL ;  /* 0x0000000000007948 */ /* 0x000fea0003800000 */
[----:B------:R-:W-:Y:S01]  /*16e0*/  NOP ;  /* 0x0000000000007918 */ /* 0x000fe20000000000 */
[----:B---3--:R-:W-:Y:S01]  /*16f0*/  BAR.SYNC.DEFER_BLOCKING 0x0 ;  /* 0x0000000000007b1d */ /* 0x008fe20000010000 */
[----:B------:R-:W-:Y:S01]  /*1700*/  ISETP.GE.AND P0, PT, R13, 0x1, PT ;  /* 0x000000010d00780c */ /* 0x000fe20003f06270 */
[----:B------:R-:W-:Y:S01]  /*1710*/  USHF.L.U32 UR13, UR13, 0x8, URZ ;  /* 0x000000080d0d7899 */ /* 0x000fe200080006ff */
[----:B--2--5:R-:W-:Y:S01]  /*1720*/  SHF.R.U32.HI R2, RZ, 0x5, R0 ;  /* 0x00000005ff027819 */ /* 0x024fe20000011600 */
[----:B------:R-:W-:-:S02]  /*1730*/  USHF.L.U32 UR31, UR6, 0x6, URZ ;  /* 0x00000006061f7899 */ /* 0x000fc400080006ff */
[----:B------:R-:W-:Y:S01]  /*1740*/  VOTEU.ALL UP0, P2 ;  /* 0x0000000000ff7886 */ /* 0x000fe20001000000 */
[----:B------:R-:W-:Y:S01]  /*1750*/  UMOV UR4, 0x1 ;  /* 0x0000000100047882 */ /* 0x000fe20000000000 */
[----:B------:R-:W-:Y:S01]  /*1760*/  VOTEU.ALL UP1, P2 ;  /* 0x0000000000ff7886 */ /* 0x000fe20001020000 */
[----:B------:R-:W-:Y:S02]  /*1770*/  R2UR UR15, R2 ;  /* 0x00000000020f72ca */ /* 0x000fe400000e0000 */
[----:B------:R-:W-:-:S04]  /*1780*/  @!UP0 UIADD3 UR16, UPT, UPT, -UR4, 0x100000, URZ ;  /* 0x0010000004108890 */ /* 0x000fc8000fffe1ff */
[----:B------:R-:W-:Y:S02]  /*1790*/  @!UP0 USHF.L.U32 UR17, UR16, 0xb, URZ ;  /* 0x0000000b10118899 */ /* 0x000fe400080006ff */
[----:B------:R-:W-:Y:S02]  /*17a0*/  @!UP0 USHF.L.U32 UR16, UR16, 0x1, URZ ;  /* 0x0000000110108899 */ /* 0x000fe400080006ff */
[----:B------:R-:W-:-:S04]  /*17b0*/  @!UP0 UIADD3 UR4, UPT, UPT, -UR4, 0x100000, URZ ;  /* 0x0010000004048890 */ /* 0x000fc8000fffe1ff */
[----:B------:R-:W-:Y:S02]  /*17c0*/  @!UP0 USHF.L.U32 UR5, UR4, 0xb, URZ ;  /* 0x0000000b04058899 */ /* 0x000fe400080006ff */
[----:B------:R-:W-:Y:S01]  /*17d0*/  @!UP0 USHF.L.U32 UR4, UR4, 0x1, URZ ;  /* 0x0000000104048899 */ /* 0x000fe200080006ff */
[----:B------:R-:W-:Y:S01]  /*17e0*/  VOTEU.ALL UP0, P2 ;  /* 0x0000000000ff7886 */ /* 0x000fe20001000000 */
[----:B------:R-:W2:Y:S04]  /*17f0*/  FENCE.VIEW.ASYNC.S ;  /* 0x00000000000073c6 */ /* 0x000ea80000000000 */
[----:B--2---:R2:W3:Y:S06]  /*1800*/  @!UP0 SYNCS.EXCH.64 URZ, [UR12+0x5000], UR16 ;  /* 0x005000100cff85b2 */ /* 0x0044ec0008000100 */
[----:B------:R2:W5:Y:S01]  /*1810*/  @!UP1 SYNCS.EXCH.64 URZ, [UR12+0x5010], UR4 ;  /* 0x005010040cff95b2 */ /* 0x0005620008000100 */
[----:B------:R-:W-:Y:S05]  /*1820*/  @!P0 BRA `(.L_x_53) ;  /* 0x0000000400bc8947 */ /* 0x000fea0003800000 */
[----:B---3-5:R-:W-:Y:S01]  /*1830*/  BAR.SYNC.DEFER_BLOCKING 0x0 ;  /* 0x0000000000007b1d */ /* 0x028fe20000010000 */
[----:B------:R-:W-:Y:S01]  /*1840*/  @!P2 IMAD.MOV.U32 R2, RZ, RZ, 0x5000 ;  /* 0x00005000ff02a424 */ /* 0x000fe200078e00ff */
[----:B------:R-:W-:Y:S01]  /*1850*/  ELECT P0, URZ, PT ;  /* 0x0000000000ff782f */ /* 0x000fe20003800000 */
[----:B------:R-:W-:-:S03]  /*1860*/  UIADD3 UR20, UPT, UPT, UR12, 0x4000, URZ ;  /* 0x000040000c147890 */ /* 0x000fc6000fffe0ff */
[----:B------:R-:W-:Y:S01]  /*1870*/  ISETP.LT.U32.AND P0, PT, R10, 0x20, P0 ;  /* 0x000000200a00780c */ /* 0x000fe20000701070 */
[----:B------:R-:W-:Y:S01]  /*1880*/  UIADD3 UR21, UPT, UPT, UR12, 0x5000, URZ ;  /* 0x000050000c157890 */ /* 0x000fe2000fffe0ff */
[----:B------:R-:W-:Y:S01]  /*1890*/  UMOV UR22, URZ ;  /* 0x000000ff00167c82 */ /* 0x000fe20008000000 */
[----:B------:R-:W-:Y:S01]  /*18a0*/  UMOV UR23, UR31 ;  /* 0x0000001f00177c82 */ /* 0x000fe20008000000 */
[----:B--2---:R-:W-:Y:S01]  /*18b0*/  ULOP3.LUT UR4, UR15, 0x3, URZ, 0xc0, !UPT ;  /* 0x000000030f047892 */ /* 0x004fe2000f8ec0ff */
[----:B------:R-:W-:-:S03]  /*18c0*/  UMOV UR27, UR22 ;  /* 0x00000016001b7c82 */ /* 0x000fc60008000000 */
[----:B------:R-:W-:Y:S01]  /*18d0*/  UMOV UR25, UR21 ;  /* 0x0000001500197c82 */ /* 0x000fe20008000000 */
[----:B------:R-:W-:Y:S02]  /*18e0*/  ULEA UR24, UR4, UR12, 0xc ;  /* 0x0000000c04187291 */ /* 0x000fe4000f8e60ff */
[----:B------:R-:W-:Y:S02]  /*18f0*/  ULEA UR26, UR4, UR13, 0x6 ;  /* 0x0000000d041a7291 */ /* 0x000fe4000f8e30ff */
[----:B------:R-:W-:Y:S01]  /*1900*/  VOTEU.ANY UP0, P0 ;  /* 0x0000000000ff7886 */ /* 0x000fe20000000100 */
[----:B------:R-:W-:Y:S02]  /*1910*/  USHF.R.U32.HI UR6, URZ, 0x4, UR12 ;  /* 0x00000004ff067899 */ /* 0x000fe4000801160c */
[----:B------:R-:W-:Y:S01]  /*1920*/  USHF.R.U32.HI UR4, URZ, 0x4, UR20 ;  /* 0x00000004ff047899 */ /* 0x000fe20008011614 */
[----:B------:R2:W-:Y:S01]  /*1930*/  @!P2 SYNCS.ARRIVE.TRANS64 RZ, [UR12+0x5000], R2 ;  /* 0x00500002ffffa9a7 */ /* 0x0005e2000800000c */
[----:B------:R-:W-:Y:S01]  /*1940*/  BAR.SYNC.DEFER_BLOCKING 0x0 ;  /* 0x0000000000007b1d */ /* 0x000fe20000010000 */
[----:B------:R-:W-:-:S02]  /*1950*/  USGXT.U32 UR6, UR6, 0xe ;  /* 0x0000000e0606789a */ /* 0x000fc40008000000 */
[----:B------:R-:W-:Y:S02]  /*1960*/  USGXT.U32 UR4, UR4, 0xe ;  /* 0x0000000e0404789a */ /* 0x000fe40008000000 */
[----:B------:R-:W-:Y:S01]  /*1970*/  ULOP3.LUT UR16, UR6, 0x1000000, URZ, 0xfc, !UPT ;  /* 0x0100000006107892 */ /* 0x000fe2000f8efcff */
[----:B------:R-:W-:Y:S01]  /*1980*/  UMOV UR7, URZ ;  /* 0x000000ff00077c82 */ /* 0x000fe20008000000 */
[----:B------:R-:W-:Y:S01]  /*1990*/  UMOV UR18, 0xfffffffe ;  /* 0xfffffffe00127882 */ /* 0x000fe20000000000 */
[----:B------:R-:W-:Y:S01]  /*19a0*/  UMOV UR19, 0x7fffbfdf ;  /* 0x7fffbfdf00137882 */ /* 0x000fe20000000000 */
[----:B------:R-:W-:Y:S01]  /*19b0*/  UMOV UR5, URZ ;  /* 0x000000ff00057c82 */ /* 0x000fe20008000000 */
[----:B------:R-:W-:Y:S01]  /*19c0*/  UMOV UR17, 0x40004040 ;  /* 0x4000404000117882 */ /* 0x000fe20000000000 */
[----:B------:R-:W-:Y:S01]  /*19d0*/  UIADD3.64 UR18, UPT, UPT, UR4, -UR18, URZ ;  /* 0x8000001204127297 */ /* 0x000fe2000fffe0ff */
[----:B------:R3:W-:Y:S01]  /*19e0*/  @UP0 UTMALDG.2D [UR20], [UR8] ;  /* 0x00000014080005b4 */ /* 0x0007e20008008000 */
[----:B------:R-:W-:Y:S01]  /*19f0*/  UISETP.NE.U32.AND UP0, UPT, UR15, URZ, UPT ;  /* 0x000000ff0f00728c */ /* 0x000fe2000bf05070 */
[----:B------:R5:W-:Y:S06]  /*1a00*/  MEMBAR.ALL.CTA ;  /* 0x0000000000007992 */ /* 0x000bec0000008000 */
[----:B-----5:R-:W5:Y:S01]  /*1a10*/  FENCE.VIEW.ASYNC.S ;  /* 0x00000000000073c6 */ /* 0x020f620000000000 */
[----:B---3--:R-:W-:Y:S01]  /*1a20*/  UMOV UR20, 0x1000080 ;  /* 0x0100008000147882 */ /* 0x008fe20000000000 */
[----:B------:R-:W-:-:S02]  /*1a30*/  UMOV UR21, 0x40004040 ;  /* 0x4000404000157882 */ /* 0x000fc40000000000 */
[----:B------:R-:W-:-:S03]  /*1a40*/  UIADD3.64 UR20, UPT, UPT, UR6, UR20, URZ ;  /* 0x0000001406147297 */ /* 0x000fc6000fffe0ff */
[----:B------:R-:W-:Y:S01]  /*1a50*/  UMOV UR6, UR4 ;  /* 0x0000000400067c82 */ /* 0x000fe20008000000 */
[----:B------:R-:W-:Y:S01]  /*1a60*/  UMOV UR7, 0x80004020 ;  /* 0x8000402000077882 */ /* 0x000fe20000000000 */
[----:B-----5:R-:W-:Y:S06]  /*1a70*/  BAR.SYNC.DEFER_BLOCKING 0x0 ;  /* 0x0000000000007b1d */ /* 0x020fec0000010000 */
[----:B------:R2:W-:Y:S02]  /*1a80*/  UTMALDG.2D [UR24], [UR10] ;  /* 0x000000180a0075b4 */ /* 0x0005e40008008000 */
[----:B------:R-:W-:Y:S06]  /*1a90*/  BAR.SYNC.DEFER_BLOCKING 0x0 ;  /* 0x0000000000007b1d */ /* 0x000fec0000010000 */
[----:B------:R-:W3:Y:S02]  /*1aa0*/  SYNCS.PHASECHK.TRANS64.TRYWAIT P0, [UR12+0x5000], RZ ;  /* 0x005000ffff0075a7 */ /* 0x000ee4000800110c */
[----:B--23--:R-:W-:Y:S05]  /*1ab0*/  @!P0 BRA `(.L_x_54) ;  /* 0x0000000c00a88947 */ /* 0x00cfea0003800000 */
.L_x_66:
[----:B------:R-:W-:Y:S05]  /*1ac0*/  BRA.U UP0, `(.L_x_55) ;  /* 0x00000001001c7547 */ /* 0x000fea000b800000 */
[----:B------:R-:W-:Y:S01]  /*1ad0*/  UMOV UR4, 0x0 ;  /* 0x0000000000047882 */ /* 0x000fe20000000000 */
[----:B------:R-:W-:Y:S01]  /*1ae0*/  UMOV UR5, 0x4410490 ;  /* 0x0441049000057882 */ /* 0x000fe20000000000 */
[----:B------:R-:W-:Y:S01]  /*1af0*/  UMOV UR22, 0x0 ;  /* 0x0000000000167882 */ /* 0x000fe20000000000 */
[----:B------:R-:W-:Y:S01]  /*1b00*/  UMOV UR23, 0x4410490 ;  /* 0x0441049000177882 */ /* 0x000fe20000000000 */
[----:B------:R2:W-:Y:S01]  /*1b10*/  UTCHMMA gdesc[UR6], gdesc[UR16], tmem[UR33], tmem[UR4], idesc[UR5], !UPT ;  /* 0x00ff0410060075ea */ /* 0x0005e2000f800021 */
[----:B------:R2:W-:Y:S01]  /*1b20*/  UTCHMMA gdesc[UR18], gdesc[UR20], tmem[UR33], tmem[UR22], idesc[UR23], UPT ;  /* 0x00ff1614120075ea */ /* 0x0005e2000b800021 */
[----:B------:R-:W-:Y:S02]  /*1b30*/  NOP ;  /* 0x0000000000007918 */ /* 0x000fe40000000000 */
.L_x_55:
[----:B------:R-:W-:Y:S01]  /*1b40*/  ELECT P0, URZ, PT ;  /* 0x0000000000ff782f */ /* 0x000fe20003800000 */
[----:B--2---:R-:W-:-:S03]  /*1b50*/  UIADD3 UR4, UPT, UPT, UR12, 0x5010, URZ ;  /* 0x000050100c047890 */ /* 0x004fc6000fffe0ff */
[----:B------:R-:W-:Y:S01]  /*1b60*/  ISETP.LT.U32.AND P0, PT, R10, 0x20, P0 ;  /* 0x000000200a00780c */ /* 0x000fe20000701070 */
[----:B------:R-:W-:-:S12]  /*1b70*/  UMOV UR5, URZ ;  /* 0x000000ff00057c82 */ /* 0x000fd80008000000 */
[----:B------:R-:W-:Y:S01]  /*1b80*/  VOTEU.ANY UP0, P0 ;  /* 0x0000000000ff7886 */ /* 0x000fe20000000100 */
[----:B------:R-:W-:Y:S01]  /*1b90*/  VOTEU.ANY UP1, P0 ;  /* 0x0000000000ff7886 */ /* 0x000fe20000020100 */
[----:B------:R-:W-:-:S03]  /*1ba0*/  ISETP.GE.U32.AND P0, PT, R13, 0x21, PT ;  /* 0x000000210d00780c */ /* 0x000fc60003f06070 */
[----:B------:R-:W-:Y:S02]  /*1bb0*/  @UP0 UMOV UR22, UR4 ;  /* 0x0000000400160c82 */ /* 0x000fe40008000000 */
[----:B------:R2:W-:Y:S01]  /*1bc0*/  @UP1 UTCBAR [UR22], URZ ;  /* 0x000000ff160013e9 */ /* 0x0005e200080000ff */
[----:B------:R-:W-:Y:S06]  /*1bd0*/  BAR.SYNC.DEFER_BLOCKING 0x0 ;  /* 0x0000000000007b1d */ /* 0x000fec0000010000 */
[----:B------:R-:W3:Y:S02]  /*1be0*/  SYNCS.PHASECHK.TRANS64.TRYWAIT P3, [UR12+0x5010], RZ ;  /* 0x005010ffff0075a7 */ /* 0x000ee4000806110c */
[----:B--23--:R-:W-:Y:S05]  /*1bf0*/  @!P3 BRA `(.L_x_56) ;  /* 0x0000000c0064b947 */ /* 0x00cfea0003800000 */
.L_x_67:
[----:B------:R-:W-:Y:S05]  /*1c00*/  @!P0 BRA `(.L_x_53) ;  /* 0x0000000000c48947 */ /* 0x000fea0003800000 */
[----:B------:R-:W-:Y:S01]  /*1c10*/  IMAD.MOV.U32 R2, RZ, RZ, 0x1 ;  /* 0x00000001ff027424 */ /* 0x000fe200078e00ff */
[----:B------:R-:W2:Y:S01]  /*1c20*/  LDCU UR34, c[0x0][0x3a0] ;  /* 0x00007400ff2277ac */ /* 0x000ea20008000800 */
[----:B------:R-:W-:-:S05]  /*1c30*/  UMOV UR30, 0x20 ;  /* 0x00000020001e7882 */ /* 0x000fca0000000000 */
.L_x_60:
[----:B------:R-:W-:Y:S01]  /*1c40*/  BAR.SYNC.DEFER_BLOCKING 0x0 ;  /* 0x0000000000007b1d */ /* 0x000fe20000010000 */
[----:B------:R-:W-:Y:S01]  /*1c50*/  ELECT P0, URZ, PT ;  /* 0x0000000000ff782f */ /* 0x000fe20003800000 */
[----:B------:R-:W-:Y:S01]  /*1c60*/  @!P2 IMAD.MOV.U32 R3, RZ, RZ, 0x5000 ;  /* 0x00005000ff03a424 */ /* 0x000fe200078e00ff */
[----:B------:R-:W-:Y:S02]  /*1c70*/  UIADD3 UR29, UPT, UPT, UR12, 0x5000, URZ ;  /* 0x000050000c1d7890 */ /* 0x000fe4000fffe0ff */
[----:B------:R-:W-:Y:S01]  /*1c80*/  ISETP.LT.U32.AND P0, PT, R10, 0x20, P0 ;  /* 0x000000200a00780c */ /* 0x000fe20000701070 */
[----:B------:R-:W-:Y:S01]  /*1c90*/  ULOP3.LUT UR22, UR15, 0x3, URZ, 0xc0, !UPT ;  /* 0x000000030f167892 */ /* 0x000fe2000f8ec0ff */
[----:B------:R-:W-:-:S03]  /*1ca0*/  UMOV UR27, UR30 ;  /* 0x0000001e001b7c82 */ /* 0x000fc60008000000 */
[----:B------:R-:W-:Y:S02]  /*1cb0*/  ULEA UR24, UR22, UR12, 0xc ;  /* 0x0000000c16187291 */ /* 0x000fe4000f8e60ff */
[----:B------:R-:W-:Y:S01]  /*1cc0*/  ULEA UR26, UR22, UR13, 0x6 ;  /* 0x0000000d161a7291 */ /* 0x000fe2000f8e30ff */
[----:B------:R-:W-:-:S05]  /*1cd0*/  UMOV UR25, UR29 ;  /* 0x0000001d00197c82 */ /* 0x000fca0008000000 */
[----:B------:R-:W-:-:S05]  /*1ce0*/  VOTEU.ANY UP0, P0 ;  /* 0x0000000000ff7886 */ /* 0x000fca0000000100 */
[----:B------:R-:W-:Y:S02]  /*1cf0*/  @UP0 UIADD3 UR28, UPT, UPT, UR12, 0x4000, URZ ;  /* 0x000040000c1c0890 */ /* 0x000fe4000fffe0ff */
[----:B------:R3:W-:Y:S01]  /*1d00*/  @!P2 SYNCS.ARRIVE.TRANS64 RZ, [UR12+0x5000], R3 ;  /* 0x00500003ffffa9a7 */ /* 0x0007e2000800000c */
[----:B------:R-:W-:Y:S06]  /*1d10*/  BAR.SYNC.DEFER_BLOCKING 0x0 ;  /* 0x0000000000007b1d */ /* 0x000fec0000010000 */
[----:B------:R-:W-:Y:S01]  /*1d20*/  VOTEU.ANY UP0, P0 ;  /* 0x0000000000ff7886 */ /* 0x000fe20000000100 */
[----:B---3--:R-:W-:-:S04]  /*1d30*/  IMAD.U32 R3, R2, -0x80000000, RZ ;  /* 0x8000000002037824 */ /* 0x008fc800078e00ff */
[----:B------:R3:W-:Y:S01]  /*1d40*/  @UP0 UTMALDG.2D [UR28], [UR8] ;  /* 0x0000001c080005b4 */ /* 0x0007e20008008000 */
[----:B------:R-:W-:Y:S01]  /*1d50*/  UISETP.NE.U32.AND UP0, UPT, UR15, URZ, UPT ;  /* 0x000000ff0f00728c */ /* 0x000fe2000bf05070 */
[----:B------:R5:W-:Y:S06]  /*1d60*/  MEMBAR.ALL.CTA ;  /* 0x0000000000007992 */ /* 0x000bec0000008000 */
[----:B-----5:R-:W5:Y:S02]  /*1d70*/  FENCE.VIEW.ASYNC.S ;  /* 0x00000000000073c6 */ /* 0x020f640000000000 */
[----:B-----5:R-:W-:Y:S06]  /*1d80*/  BAR.SYNC.DEFER_BLOCKING 0x0 ;  /* 0x0000000000007b1d */ /* 0x020fec0000010000 */
[----:B------:R3:W-:Y:S02]  /*1d90*/  UTMALDG.2D [UR24], [UR10] ;  /* 0x000000180a0075b4 */ /* 0x0007e40008008000 */
[----:B------:R-:W-:Y:S06]  /*1da0*/  BAR.SYNC.DEFER_BLOCKING 0x0 ;  /* 0x0000000000007b1d */ /* 0x000fec0000010000 */
[----:B------:R-:W5:Y:S02]  /*1db0*/  SYNCS.PHASECHK.TRANS64.TRYWAIT P0, [UR12+0x5000], R3 ;  /* 0x00500003ff0075a7 */ /* 0x000f64000800110c */
[----:B---3-5:R-:W-:Y:S05]  /*1dc0*/  @!P0 BRA `(.L_x_57) ;  /* 0x0000000800fc8947 */ /* 0x028fea0003800000 */
.L_x_68:
[----:B------:R-:W-:Y:S05]  /*1dd0*/  BRA.U UP0, `(.L_x_58) ;  /* 0x00000001001c7547 */ /* 0x000fea000b800000 */
[----:B------:R-:W-:Y:S01]  /*1de0*/  UMOV UR22, 0x0 ;  /* 0x0000000000167882 */ /* 0x000fe20000000000 */
[----:B------:R-:W-:Y:S01]  /*1df0*/  UMOV UR23, 0x4410490 ;  /* 0x0441049000177882 */ /* 0x000fe20000000000 */
[----:B------:R-:W-:Y:S01]  /*1e00*/  UMOV UR24, 0x0 ;  /* 0x0000000000187882 */ /* 0x000fe20000000000 */
[----:B------:R-:W-:Y:S01]  /*1e10*/  UMOV UR25, 0x4410490 ;  /* 0x0441049000197882 */ /* 0x000fe20000000000 */
[----:B------:R3:W-:Y:S01]  /*1e20*/  UTCHMMA gdesc[UR6], gdesc[UR16], tmem[UR33], tmem[UR22], idesc[UR23], UPT ;  /* 0x00ff1610060075ea */ /* 0x0007e2000b800021 */
[----:B------:R3:W-:Y:S01]  /*1e30*/  UTCHMMA gdesc[UR18], gdesc[UR20], tmem[UR33], tmem[UR24], idesc[UR25], UPT ;  /* 0x00ff1814120075ea */ /* 0x0007e2000b800021 */
[----:B------:R-:W-:Y:S02]  /*1e40*/  NOP ;  /* 0x0000000000007918 */ /* 0x000fe40000000000 */
.L_x_58:
[----:B------:R-:W-:-:S04]  /*1e50*/  ELECT P0, URZ, PT ;  /* 0x0000000000ff782f */ /* 0x000fc80003800000 */
[----:B------:R-:W-:-:S13]  /*1e60*/  ISETP.LT.U32.AND P0, PT, R10, 0x20, P0 ;  /* 0x000000200a00780c */ /* 0x000fda0000701070 */
[----:B------:R-:W-:Y:S01]  /*1e70*/  VOTEU.ANY UP0, P0 ;  /* 0x0000000000ff7886 */ /* 0x000fe20000000100 */
[----:B------:R-:W-:-:S04]  /*1e80*/  VOTEU.ANY UP1, P0 ;  /* 0x0000000000ff7886 */ /* 0x000fc80000020100 */
[----:B---3--:R-:W-:Y:S02]  /*1e90*/  @UP0 UMOV UR22, UR4 ;  /* 0x0000000400160c82 */ /* 0x008fe40008000000 */
[----:B------:R3:W-:Y:S01]  /*1ea0*/  @UP1 UTCBAR [UR22], URZ ;  /* 0x000000ff160013e9 */ /* 0x0007e200080000ff */
[----:B------:R-:W-:Y:S06]  /*1eb0*/  BAR.SYNC.DEFER_BLOCKING 0x0 ;  /* 0x0000000000007b1d */ /* 0x000fec0000010000 */
[----:B------:R-:W5:Y:S02]  /*1ec0*/  SYNCS.PHASECHK.TRANS64.TRYWAIT P0, [UR12+0x5010], R3 ;  /* 0x00501003ff0075a7 */ /* 0x000f64000800110c */
[----:B---3-5:R-:W-:Y:S05]  /*1ed0*/  @!P0 BRA `(.L_x_59) ;  /* 0x0000000800c48947 */ /* 0x028fea0003800000 */
.L_x_69:
[----:B------:R-:W-:Y:S01]  /*1ee0*/  UIADD3 UR30, UPT, UPT, UR30, 0x20, URZ ;  /* 0x000000201e1e7890 */ /* 0x000fe2000fffe0ff */
[----:B------:R-:W-:-:S03]  /*1ef0*/  LOP3.LUT R2, R2, 0x1, RZ, 0x3c, !PT ;  /* 0x0000000102027812 */ /* 0x000fc600078e3cff */
[----:B--2---:R-:W-:-:S09]  /*1f00*/  UISETP.GE.AND UP0, UPT, UR30, UR34, UPT ;  /* 0x000000221e00728c */ /* 0x004fd2000bf06270 */
[----:B------:R-:W-:Y:S05]  /*1f10*/  BRA.U !UP0, `(.L_x_60) ;  /* 0xfffffffd08487547 */ /* 0x000fea000b83ffff */
.L_x_53:
[----:B---3-5:R-:W-:Y:S06]  /*1f20*/  BAR.SYNC.DEFER_BLOCKING 0x0 ;  /* 0x0000000000007b1d */ /* 0x028fec0000010000 */
[----:B------:R-:W-:Y:S04]  /*1f30*/  BSSY.RECONVERGENT B4, `(.L_x_61) ;  /* 0x0000004000047945 */ /* 0x000fe80003800200 */
[----:B------:R-:W-:Y:S05]  /*1f40*/  @P2 BRA `(.L_x_62) ;  /* 0x0000000000082947 */ /* 0x000fea0003800000 */
[----:B------:R-:W3:Y:S02]  /*1f50*/  SYNCS.CCTL.IV [UR12+0x5000] ;  /* 0x00500000ff0079b1 */ /* 0x000ee4000800000c */
[----:B---3--:R-:W3:Y:S02]  /*1f60*/  SYNCS.CCTL.IV [UR12+0x5010] ;  /* 0x00501000ff0079b1 */ /* 0x008ee4000800000c */
.L_x_62:
[----:B--2---:R-:W-:Y:S05]  /*1f70*/  BSYNC.RECONVERGENT B4 ;  /* 0x0000000000047941 */ /* 0x004fea0003800200 */
.L_x_61:
[----:B------:R-:W-:Y:S01]  /*1f80*/  ULOP3.LUT UR15, UR15, 0x3, URZ, 0xc0, !UPT ;  /* 0x000000030f0f7892 */ /* 0x000fe2000f8ec0ff */
[C---:B------:R-:W-:Y:S01]  /*1f90*/  IMAD.SHL.U32 R2, R0.reuse, 0x10, RZ ;  /* 0x0000001000027824 */ /* 0x040fe200078e00ff */
[----:B------:R-:W-:Y:S01]  /*1fa0*/  UMOV UR6, UR31 ;  /* 0x0000001f00067c82 */ /* 0x000fe20008000000 */
[C---:B------:R-:W-:Y:S01]  /*1fb0*/  IMAD.SHL.U32 R132, R0.reuse, 0x40, RZ ;  /* 0x0000004000847824 */ /* 0x040fe200078e00ff */
[----:B------:R-:W-:Y:S01]  /*1fc0*/  ULEA UR4, UR15, UR33, 0x15 ;  /* 0x000000210f047291 */ /* 0x000fe2000f8ea8ff */
[----:B------:R-:W-:Y:S01]  /*1fd0*/  IMAD.SHL.U32 R3, R0, 0x80, RZ ;  /* 0x0000008000037824 */ /* 0x000fe200078e00ff */
[----:B------:R-:W-:Y:S01]  /*1fe0*/  LOP3.LUT R2, R2, 0x70, RZ, 0xc0, !PT ;  /* 0x0000007002027812 */ /* 0x000fe200078ec0ff */
[----:B------:R-:W-:Y:S01]  /*1ff0*/  IMAD.SHL.U32 R0, R0, 0x400, RZ ;  /* 0x0000040000007824 */ /* 0x000fe200078e00ff */
[----:B------:R-:W-:Y:S01]  /*2000*/  LOP3.LUT R133, R132, 0x1800, RZ, 0xc0, !PT ;  /* 0x0000180084857812 */ /* 0x000fe200078ec0ff */
[----:B------:R-:W-:Y:S01]  /*2010*/  ULEA UR5, UR15, UR13, 0x6 ;  /* 0x0000000d0f057291 */ /* 0x000fe2000f8e30ff */
[----:B------:R-:W-:-:S02]  /*2020*/  LOP3.LUT R2, R2, 0x780, R3, 0xf8, !PT ;  /* 0x0000078002027812 */ /* 0x000fc400078ef803 */
[----:B------:R-:W-:Y:S02]  /*2030*/  ELECT P0, URZ, PT ;  /* 0x0000000000ff782f */ /* 0x000fe40003800000 */
[----:B------:R-:W-:Y:S01]  /*2040*/  LOP3.LUT R133, R133, 0x4000, R0, 0xf8, !PT ;  /* 0x0000400085857812 */ /* 0x000fe200078ef800 */
[----:B----4-:R-:W-:Y:S01]  /*2050*/  LDTM.16dp32bit_t0_t15.x128 R4, tmem[UR4] ;  /* 0x00000004000479ee */ /* 0x010fe20008b80000 */
[----:B------:R-:W2:Y:S01]  /*2060*/  LDTM.16dp32bit_t16_t31.x128 R4, tmem[UR4+0x80] ;  /* 0x00008004000479ee */ /* 0x000ea20008ba0000 */
[----:B------:R-:W-:Y:S01]  /*2070*/  NOP ;  /* 0x0000000000007918 */ /* 0x000fe20000000000 */
[----:B------:R-:W-:Y:S01]  /*2080*/  ULEA UR4, UR15, UR12, 0xd ;  /* 0x0000000c0f047291 */ /* 0x000fe2000f8e68ff */
[----:B------:R-:W-:Y:S02]  /*2090*/  LOP3.LUT R0, R133, R2, RZ, 0xfc, !PT ;  /* 0x0000000285007212 */ /* 0x000fe400078efcff */
[----:B------:R-:W-:Y:S01]  /*20a0*/  UMOV UR15, UR32 ;  /* 0x00000020000f7c82 */ /* 0x000fe20008000000 */
[----:B--23--:R-:W-:Y:S01]  /*20b0*/  BAR.SYNC.DEFER_BLOCKING 0x0 ;  /* 0x0000000000007b1d */ /* 0x00cfe20000010000 */
[----:B------:R-:W-:-:S02]  /*20c0*/  LOP3.LUT R2, R0, 0x10, RZ, 0x3c, !PT ;  /* 0x0000001000027812 */ /* 0x000fc400078e3cff */
[----:B------:R-:W-:Y:S02]  /*20d0*/  LOP3.LUT R3, R0, 0x20, RZ, 0x3c, !PT ;  /* 0x0000002000037812 */ /* 0x000fe400078e3cff */
[----:B------:R-:W-:Y:S02]  /*20e0*/  F2FP.BF16.F32.PACK_AB R4, R5, R4 ;  /* 0x000000040504723e */ /* 0x000fe400000010ff */
[----:B------:R-:W-:Y:S02]  /*20f0*/  F2FP.BF16.F32.PACK_AB R68, R69, R68 ;  /* 0x000000444544723e */ /* 0x000fe400000010ff */
[----:B------:R-:W-:Y:S02]  /*2100*/  F2FP.BF16.F32.PACK_AB R5, R7, R6 ;  /* 0x000000060705723e */ /* 0x000fe400000010ff */
[----:B------:R-:W-:Y:S02]  /*2110*/  F2FP.BF16.F32.PACK_AB R12, R13, R12 ;  /* 0x0000000c0d0c723e */ /* 0x000fe400000010ff */
[----:B------:R-:W-:-:S02]  /*2120*/  F2FP.BF16.F32.PACK_AB R69, R71, R70 ;  /* 0x000000464745723e */ /* 0x000fc400000010ff */
[----:B------:R-:W-:Y:S02]  /*2130*/  F2FP.BF16.F32.PACK_AB R76, R77, R76 ;  /* 0x0000004c4d4c723e */ /* 0x000fe400000010ff */
[----:B------:R-:W-:Y:S02]  /*2140*/  F2FP.BF16.F32.PACK_AB R6, R9, R8 ;  /* 0x000000080906723e */ /* 0x000fe400000010ff */
[----:B------:R-:W-:Y:S02]  /*2150*/  F2FP.BF16.F32.PACK_AB R7, R11, R10 ;  /* 0x0000000a0b07723e */ /* 0x000fe400000010ff */
[----:B------:R-:W-:Y:S02]  /*2160*/  F2FP.BF16.F32.PACK_AB R13, R15, R14 ;  /* 0x0000000e0f0d723e */ /* 0x000fe400000010ff */
[----:B------:R-:W-:Y:S01]  /*2170*/  F2FP.BF16.F32.PACK_AB R70, R73, R72 ;  /* 0x000000484946723e */ /* 0x000fe200000010ff */
[----:B------:R-:W-:Y:S01]  /*2180*/  STS.128 [R0+UR12], R4 ;  /* 0x0000000400007988 */ /* 0x000fe20008000c0c */
[----:B------:R-:W-:-:S02]  /*2190*/  F2FP.BF16.F32.PACK_AB R71, R75, R74 ;  /* 0x0000004a4b47723e */ /* 0x000fc400000010ff */
[----:B------:R-:W-:Y:S02]  /*21a0*/  F2FP.BF16.F32.PACK_AB R77, R79, R78 ;  /* 0x0000004e4f4d723e */ /* 0x000fe400000010ff */
[----:B------:R-:W-:Y:S01]  /*21b0*/  F2FP.BF16.F32.PACK_AB R14, R17, R16 ;  /* 0x00000010110e723e */ /* 0x000fe200000010ff */
[----:B------:R-:W-:Y:S01]  /*21c0*/  STS.128 [R0+UR12+0x2000], R68 ;  /* 0x0020004400007988 */ /* 0x000fe20008000c0c */
[----:B------:R-:W-:Y:S02]  /*21d0*/  F2FP.BF16.F32.PACK_AB R15, R19, R18 ;  /* 0x00000012130f723e */ /* 0x000fe400000010ff */
[----:B------:R-:W-:Y:S02]  /*21e0*/  F2FP.BF16.F32.PACK_AB R20, R21, R20 ;  /* 0x000000141514723e */ /* 0x000fe400000010ff */
[----:B------:R-:W-:Y:S01]  /*21f0*/  F2FP.BF16.F32.PACK_AB R78, R81, R80 ;  /* 0x00000050514e723e */ /* 0x000fe200000010ff */
[----:B------:R-:W-:Y:S01]  /*2200*/  STS.128 [R2+UR12], R12 ;  /* 0x0000000c02007988 */ /* 0x000fe20008000c0c */
[----:B------:R-:W-:-:S02]  /*2210*/  F2FP.BF16.F32.PACK_AB R79, R83, R82 ;  /* 0x00000052534f723e */ /* 0x000fc400000010ff */
[----:B------:R-:W-:Y:S02]  /*2220*/  F2FP.BF16.F32.PACK_AB R84, R85, R84 ;  /* 0x000000545554723e */ /* 0x000fe400000010ff */
[----:B------:R-:W-:Y:S01]  /*2230*/  F2FP.BF16.F32.PACK_AB R21, R23, R22 ;  /* 0x000000161715723e */ /* 0x000fe200000010ff */
[----:B------:R2:W-:Y:S01]  /*2240*/  STS.128 [R2+UR12+0x2000], R76 ;  /* 0x0020004c02007988 */ /* 0x0005e20008000c0c */
[----:B------:R-:W-:Y:S02]  /*2250*/  F2FP.BF16.F32.PACK_AB R28, R29, R28 ;  /* 0x0000001c1d1c723e */ /* 0x000fe400000010ff */
[----:B------:R-:W-:Y:S02]  /*2260*/  F2FP.BF16.F32.PACK_AB R85, R87, R86 ;  /* 0x000000565755723e */ /* 0x000fe400000010ff */
[----:B------:R-:W-:Y:S02]  /*2270*/  F2FP.BF16.F32.PACK_AB R92, R93, R92 ;  /* 0x0000005c5d5c723e */ /* 0x000fe400000010ff */
[----:B------:R-:W-:-:S02]  /*2280*/  F2FP.BF16.F32.PACK_AB R22, R25, R24 ;  /* 0x000000181916723e */ /* 0x000fc400000010ff */
[----:B------:R-:W-:Y:S02]  /*2290*/  F2FP.BF16.F32.PACK_AB R23, R27, R26 ;  /* 0x0000001a1b17723e */ /* 0x000fe400000010ff */
[----:B------:R-:W-:Y:S02]  /*22a0*/  F2FP.BF16.F32.PACK_AB R29, R31, R30 ;  /* 0x0000001e1f1d723e */ /* 0x000fe400000010ff */
[----:B------:R-:W-:Y:S01]  /*22b0*/  F2FP.BF16.F32.PACK_AB R36, R37, R36 ;  /* 0x000000242524723e */ /* 0x000fe200000010ff */
[----:B------:R3:W-:Y:S01]  /*22c0*/  STS.128 [R3+UR12], R20 ;  /* 0x0000001403007988 */ /* 0x0007e20008000c0c */
[----:B------:R-:W-:Y:S02]  /*22d0*/  F2FP.BF16.F32.PACK_AB R86, R89, R88 ;  /* 0x000000585956723e */ /* 0x000fe400000010ff */
[----:B------:R-:W-:Y:S02]  /*22e0*/  F2FP.BF16.F32.PACK_AB R87, R91, R90 ;  /* 0x0000005a5b57723e */ /* 0x000fe400000010ff */
[----:B------:R-:W-:-:S02]  /*22f0*/  F2FP.BF16.F32.PACK_AB R93, R95, R94 ;  /* 0x0000005e5f5d723e */ /* 0x000fc400000010ff */
[----:B------:R-:W-:Y:S01]  /*2300*/  F2FP.BF16.F32.PACK_AB R100, R101, R100 ;  /* 0x000000646564723e */ /* 0x000fe200000010ff */
[----:B------:R3:W-:Y:S01]  /*2310*/  STS.128 [R3+UR12+0x2000], R84 ;  /* 0x0020005403007988 */ /* 0x0007e20008000c0c */
        /* <DEDUP_REMOVED lines=8> */
[----:B------:R-:W-:Y:S02]  /*23a0*/  LOP3.LUT R8, R0, 0x30, RZ, 0x3c, !PT ;  /* 0x0000003000087812 */ /* 0x000fe400078e3cff */
[----:B------:R-:W-:Y:S02]  /*23b0*/  F2FP.BF16.F32.PACK_AB R38, R41, R40 ;  /* 0x000000282926723e */ /* 0x000fe400000010ff */
[----:B------:R-:W-:Y:S01]  /*23c0*/  F2FP.BF16.F32.PACK_AB R39, R43, R42 ;  /* 0x0000002a2b27723e */ /* 0x000fe200000010ff */
[----:B------:R3:W-:Y:S01]  /*23d0*/  STS.128 [R8+UR12], R28 ;  /* 0x0000001c08007988 */ /* 0x0007e20008000c0c */
[----:B------:R-:W-:-:S02]  /*23e0*/  F2FP.BF16.F32.PACK_AB R45, R47, R46 ;  /* 0x0000002e2f2d723e */ /* 0x000fc400000010ff */
[----:B------:R-:W-:Y:S01]  /*23f0*/  F2FP.BF16.F32.PACK_AB R52, R53, R52 ;  /* 0x000000343534723e */ /* 0x000fe200000010ff */
[----:B------:R3:W-:Y:S01]  /*2400*/  STS.128 [R8+UR12+0x2000], R92 ;  /* 0x0020005c08007988 */ /* 0x0007e20008000c0c */
[----:B------:R-:W-:Y:S02]  /*2410*/  F2FP.BF16.F32.PACK_AB R102, R105, R104 ;  /* 0x000000686966723e */ /* 0x000fe400000010ff */
[----:B------:R-:W-:Y:S02]  /*2420*/  F2FP.BF16.F32.PACK_AB R103, R107, R106 ;  /* 0x0000006a6b67723e */ /* 0x000fe400000010ff */
[----:B------:R-:W-:Y:S02]  /*2430*/  F2FP.BF16.F32.PACK_AB R109, R111, R110 ;  /* 0x0000006e6f6d723e */ /* 0x000fe400000010ff */
[----:B------:R-:W-:Y:S02]  /*2440*/  F2FP.BF16.F32.PACK_AB R116, R117, R116 ;  /* 0x000000747574723e */ /* 0x000fe400000010ff */
[----:B------:R-:W-:-:S02]  /*2450*/  LOP3.LUT R9, R0, 0x40, RZ, 0x3c, !PT ;  /* 0x0000004000097812 */ /* 0x000fc400078e3cff */
[----:B------:R-:W-:Y:S02]  /*2460*/  F2FP.BF16.F32.PACK_AB R46, R49, R48 ;  /* 0x00000030312e723e */ /* 0x000fe400000010ff */
[----:B------:R-:W-:Y:S01]  /*2470*/  F2FP.BF16.F32.PACK_AB R47, R51, R50 ;  /* 0x00000032332f723e */ /* 0x000fe200000010ff */
[----:B------:R3:W-:Y:S01]  /*2480*/  STS.128 [R9+UR12], R36 ;  /* 0x0000002409007988 */ /* 0x0007e20008000c0c */
[----:B------:R-:W-:Y:S02]  /*2490*/  F2FP.BF16.F32.PACK_AB R53, R55, R54 ;  /* 0x000000363735723e */ /* 0x000fe400000010ff */
[----:B------:R-:W-:Y:S01]  /*24a0*/  F2FP.BF16.F32.PACK_AB R60, R61, R60 ;  /* 0x0000003c3d3c723e */ /* 0x000fe200000010ff */
[----:B------:R3:W-:Y:S01]  /*24b0*/  STS.128 [R9+UR12+0x2000], R100 ;  /* 0x0020006409007988 */ /* 0x0007e20008000c0c */
[----:B------:R-:W-:Y:S02]  /*24c0*/  F2FP.BF16.F32.PACK_AB R110, R113, R112 ;  /* 0x00000070716e723e */ /* 0x000fe400000010ff */
[----:B------:R-:W-:-:S02]  /*24d0*/  F2FP.BF16.F32.PACK_AB R111, R115, R114 ;  /* 0x00000072736f723e */ /* 0x000fc400000010ff */
        /* <DEDUP_REMOVED lines=11> */
[----:B--2---:R-:W-:Y:S02]  /*2590*/  LOP3.LUT R2, R0, 0x60, RZ, 0x3c, !PT ;  /* 0x0000006000027812 */ /* 0x004fe400078e3cff */
[----:B------:R-:W-:Y:S02]  /*25a0*/  F2FP.BF16.F32.PACK_AB R62, R65, R64 ;  /* 0x00000040413e723e */ /* 0x000fe400000010ff */
[----:B------:R-:W-:Y:S01]  /*25b0*/  F2FP.BF16.F32.PACK_AB R63, R67, R66 ;  /* 0x00000042433f723e */ /* 0x000fe200000010ff */
[----:B------:R3:W-:Y:S01]  /*25c0*/  STS.128 [R2+UR12], R52 ;  /* 0x0000003402007988 */ /* 0x0007e20008000c0c */
[----:B------:R-:W-:-:S02]  /*25d0*/  F2FP.BF16.F32.PACK_AB R126, R129, R128 ;  /* 0x00000080817e723e */ /* 0x000fc400000010ff */
[----:B------:R-:W-:Y:S01]  /*25e0*/  F2FP.BF16.F32.PACK_AB R127, R131, R130 ;  /* 0x00000082837f723e */ /* 0x000fe200000010ff */
[----:B------:R3:W-:Y:S01]  /*25f0*/  STS.128 [R2+UR12+0x2000], R116 ;  /* 0x0020007402007988 */ /* 0x0007e20008000c0c */
[----:B------:R-:W-:-:S05]  /*2600*/  LOP3.LUT R0, R0, 0x70, RZ, 0x3c, !PT ;  /* 0x0000007000007812 */ /* 0x000fca00078e3cff */
[----:B------:R3:W-:Y:S04]  /*2610*/  STS.128 [R0+UR12], R60 ;  /* 0x0000003c00007988 */ /* 0x0007e80008000c0c */
[----:B------:R3:W-:Y:S01]  /*2620*/  STS.128 [R0+UR12+0x2000], R124 ;  /* 0x0020007c00007988 */ /* 0x0007e20008000c0c */
[----:B------:R2:W-:Y:S06]  /*2630*/  MEMBAR.ALL.CTA ;  /* 0x0000000000007992 */ /* 0x0005ec0000008000 */
[----:B--2---:R-:W2:Y:S02]  /*2640*/  FENCE.VIEW.ASYNC.S ;  /* 0x00000000000073c6 */ /* 0x004ea40000000000 */
[----:B--2---:R-:W-:Y:S06]  /*2650*/  BAR.SYNC.DEFER_BLOCKING 0x0 ;  /* 0x0000000000007b1d */ /* 0x004fec0000010000 */
[----:B------:R3:W-:Y:S01]  /*2660*/  UTMASTG.2D [UR4], [UR14] ;  /* 0x000000040e0073b5 */ /* 0x0007e20008008000 */
[----:B------:R0:W-:Y:S01]  /*2670*/  UTMACMDFLUSH ;  /* 0x00000000000079b7 */ /* 0x0001e20000000000 */
[----:B------:R-:W-:-:S04]  /*2680*/  DEPBAR.LE SB0, 0x0 ;  /* 0x000080000000791a */ /* 0x000fc80000000000 */
[----:B------:R-:W-:Y:S08]  /*2690*/  BAR.SYNC.DEFER_BLOCKING 0x0 ;  /* 0x0000000000007b1d */ /* 0x000ff00000010000 */
[----:B------:R-:W-:Y:S06]  /*26a0*/  BAR.SYNC.DEFER_BLOCKING 0x0 ;  /* 0x0000000000007b1d */ /* 0x000fec0000010000 */
[----:B---3--:R-:W-:Y:S05]  /*26b0*/  @P1 BRA `(.L_x_63) ;  /* 0x0000000000a01947 */ /* 0x008fea0003800000 */
[----:B------:R-:W2:Y:S01]  /*26c0*/  S2UR UR5, SR_CgaCtaId ;  /* 0x00000000000579c3 */ /* 0x000ea20000008800 */
[----:B------:R-:W-:Y:S01]  /*26d0*/  NOP ;  /* 0x0000000000007918 */ /* 0x000fe20000000000 */
[----:B------:R-:W-:Y:S01]  /*26e0*/  UMOV UR4, 0x50 ;  /* 0x0000005000047882 */ /* 0x000fe20000000000 */
[----:B------:R-:W-:Y:S02]  /*26f0*/  IMAD.U32 R0, RZ, RZ, UR33 ;  /* 0x00000021ff007e24 */ /* 0x000fe4000f8e00ff */
[----:B------:R-:W-:Y:S02]  /*2700*/  IMAD.MOV.U32 R3, RZ, RZ, 0xff ;  /* 0x000000ffff037424 */ /* 0x000fe400078e00ff */
[----:B------:R-:W-:Y:S01]  /*2710*/  IMAD.MOV.U32 R7, RZ, RZ, 0x1 ;  /* 0x00000001ff077424 */ /* 0x000fe200078e00ff */
[----:B------:R-:W-:-:S04]  /*2720*/  LOP3.LUT R0, R0, 0xffff, RZ, 0xc0, !PT ;  /* 0x0000ffff00007812 */ /* 0x000fc800078ec0ff */
[----:B------:R-:W-:-:S05]  /*2730*/  SHF.R.U32.HI R0, RZ, 0x5, R0 ;  /* 0x00000005ff007819 */ /* 0x000fca0000011600 */
[----:B------:R-:W-:Y:S01]  /*2740*/  VIADD R2, R0, 0x10 ;  /* 0x0000001000027836 */ /* 0x000fe20000000000 */
[----:B------:R-:W-:Y:S01]  /*2750*/  SHF.L.U32 R0, R3, R0, RZ ;  /* 0x0000000003007219 */ /* 0x000fe200000006ff */
[----:B--2---:R-:W-:-:S03]  /*2760*/  ULEA UR6, UR5, UR4, 0x18 ;  /* 0x0000000405067291 */ /* 0x004fc6000f8ec0ff */
[----:B------:R-:W-:-:S04]  /*2770*/  SHF.L.U32 R3, R7, R2, RZ ;  /* 0x0000000207037219 */ /* 0x000fc800000006ff */
[----:B------:R-:W-:Y:S02]  /*2780*/  LOP3.LUT R0, R3, R0, RZ, 0xfc, !PT ;  /* 0x0000000003007212 */ /* 0x000fe400078efcff */
[----:B------:R-:W2:Y:S02]  /*2790*/  LDS R5, [UR6] ;  /* 0x00000006ff057984 */ /* 0x000ea40008000800 */
[C---:B------:R-:W-:Y:S02]  /*27a0*/  LOP3.LUT R2, R0.reuse, 0xffff, RZ, 0xc0, !PT ;  /* 0x0000ffff00027812 */ /* 0x040fe400078ec0ff */
[----:B--2---:R-:W-:-:S04]  /*27b0*/  LOP3.LUT R3, R0, 0xffff, R5, 0x80, !PT ;  /* 0x0000ffff00037812 */ /* 0x004fc800078e8005 */
[----:B------:R-:W-:-:S13]  /*27c0*/  ISETP.NE.AND P0, PT, R3, R2, PT ;  /* 0x000000020300720c */ /* 0x000fda0003f05270 */
[----:B------:R-:W-:Y:S05]  /*27d0*/  @P0 BRA `(.L_x_64) ;  /* 0x0000000000500947 */ /* 0x000fea0003800000 */
[----:B------:R-:W-:Y:S02]  /*27e0*/  SHF.R.U32.HI R5, RZ, 0x10, R5 ;  /* 0x00000010ff057819 */ /* 0x000fe40000011605 */
[----:B------:R-:W-:-:S04]  /*27f0*/  SHF.R.U32.HI R2, RZ, 0x10, R0 ;  /* 0x00000010ff027819 */ /* 0x000fc80000011600 */
[----:B------:R-:W-:-:S04]  /*2800*/  LOP3.LUT R5, R5, R2, RZ, 0xc0, !PT ;  /* 0x0000000205057212 */ /* 0x000fc800078ec0ff */
[----:B------:R-:W-:-:S13]  /*2810*/  ISETP.NE.AND P0, PT, R5, R2, PT ;  /* 0x000000020500720c */ /* 0x000fda0003f05270 */
[----:B------:R-:W-:Y:S05]  /*2820*/  @P0 BRA `(.L_x_65) ;  /* 0x0000000000300947 */ /* 0x000fea0003800000 */
[----:B------:R-:W-:Y:S01]  /*2830*/  R2UR UR4, R0 ;  /* 0x00000000000472ca */ /* 0x000fe200000e0000 */
[----:B------:R-:W-:Y:S01]  /*2840*/  VOTEU.ANY UR5, UPT, PT ;  /* 0x0000000000057886 */ /* 0x000fe200038e0100 */
[----:B------:R-:W2:Y:S01]  /*2850*/  S2R R0, SR_LANEID ;  /* 0x0000000000007919 */ /* 0x000ea20000000000 */
[----:B------:R-:W-:-:S10]  /*2860*/  UFLO.U32 UR5, UR5 ;  /* 0x00000005000572bd */ /* 0x000fd400080e0000 */
[----:B------:R-:W-:-:S06]  /*2870*/  ULOP3.LUT UR4, URZ, UR4, URZ, 0x33, !UPT ;  /* 0x00000004ff047292 */ /* 0x000fcc000f8e33ff */
[----:B------:R-:W-:-:S04]  /*2880*/  IMAD.U32 R2, RZ, RZ, UR4 ;  /* 0x00000004ff027e24 */ /* 0x000fc8000f8e00ff */
[----:B------:R-:W3:Y:S02]  /*2890*/  REDUX UR7, R2 ;  /* 0x00000000020773c4 */ /* 0x000ee40000000000 */
[----:B------:R4:W-:Y:S01]  /*28a0*/  UTCATOMSWS.AND URZ, UR4 ;  /* 0x0000000400ff79e3 */ /* 0x0009e20008000000 */
[----:B--2---:R-:W-:Y:S01]  /*28b0*/  ISETP.EQ.U32.AND P0, PT, R0, UR5, PT ;  /* 0x0000000500007c0c */ /* 0x004fe2000bf02070 */
[----:B---3--:R-:W-:-:S12]  /*28c0*/  IMAD.U32 R0, RZ, RZ, UR7 ;  /* 0x00000007ff007e24 */ /* 0x008fd8000f8e00ff */
[----:B------:R4:W-:Y:S01]  /*28d0*/  @P0 ATOMS.AND RZ, [UR6], R0 ;  /* 0x00000000ffff098c */ /* 0x0009e2000a800006 */
[----:B------:R-:W-:Y:S05]  /*28e0*/  BRA `(.L_x_63) ;  /* 0x0000000000147947 */ /* 0x000fea0003800000 */
.L_x_65:
[----:B------:R-:W-:-:S07]  /*28f0*/  MOV R2, 0x2910 ;  /* 0x0000291000027802 */ /* 0x000fce0000000f00 */
[----:B-1----:R-:W-:Y:S05]  /*2900*/  CALL.REL.NOINC `($__internal_0_$__cuda_sm10x_tcgen05_guardrail_trap_col_being_dealloced_not_returned_by_alloc) ;  /* 0x0000000000447944 */ /* 0x002fea0003c00000 */
[----:B------:R-:W-:Y:S05]  /*2910*/  BRA `(.L_x_63) ;  /* 0x0000000000087947 */ /* 0x000fea0003800000 */
.L_x_64:
[----:B------:R-:W-:-:S07]  /*2920*/  MOV R2, 0x2940 ;  /* 0x0000294000027802 */ /* 0x000fce0000000f00 */
[----:B-1----:R-:W-:Y:S05]  /*2930*/  CALL.REL.NOINC `($__internal_2_$__cuda_sm10x_tcgen05_guardrail_trap_unallocated_columns_being_dealloced) ;  /* 0x0000000000507944 */ /* 0x002fea0003c00000 */
.L_x_63:
[----:B------:R-:W-:Y:S01]  /*2940*/  NOP ;  /* 0x0000000000007918 */ /* 0x000fe20000000000 */
[----:B----4-:R-:W-:Y:S05]  /*2950*/  EXIT ;  /* 0x000000000000794d */ /* 0x010fea0003800000 */
.L_x_54:
[----:B------:R-:W2:Y:S02]  /*2960*/  SYNCS.PHASECHK.TRANS64.TRYWAIT P0, [UR12+0x5000], RZ ;  /* 0x005000ffff0075a7 */ /* 0x000ea4000800110c */
[----:B--2---:R-:W-:Y:S05]  /*2970*/  @!P0 BRA `(.L_x_54) ;  /* 0xfffffffc00f88947 */ /* 0x004fea000383ffff */
[----:B------:R-:W-:Y:S05]  /*2980*/  BRA `(.L_x_66) ;  /* 0xfffffff0004c7947 */ /* 0x000fea000383ffff */
.L_x_56:
[----:B------:R-:W2:Y:S02]  /*2990*/  SYNCS.PHASECHK.TRANS64.TRYWAIT P3, [UR12+0x5010], RZ ;  /* 0x005010ffff0075a7 */ /* 0x000ea4000806110c */
[----:B--2---:R-:W-:Y:S05]  /*29a0*/  @!P3 BRA `(.L_x_56) ;  /* 0xfffffffc00f8b947 */ /* 0x004fea000383ffff */
[----:B------:R-:W-:Y:S05]  /*29b0*/  BRA `(.L_x_67) ;  /* 0xfffffff000907947 */ /* 0x000fea000383ffff */
.L_x_57:
[----:B------:R-:W3:Y:S02]  /*29c0*/  SYNCS.PHASECHK.TRANS64.TRYWAIT P0, [UR12+0x5000], R3 ;  /* 0x00500003ff0075a7 */ /* 0x000ee4000800110c */
[----:B---3--:R-:W-:Y:S05]  /*29d0*/  @!P0 BRA `(.L_x_57) ;  /* 0xfffffffc00f88947 */ /* 0x008fea000383ffff */
[----:B------:R-:W-:Y:S05]  /*29e0*/  BRA `(.L_x_68) ;  /* 0xfffffff000f87947 */ /* 0x000fea000383ffff */
.L_x_59:
[----:B------:R-:W3:Y:S02]  /*29f0*/  SYNCS.PHASECHK.TRANS64.TRYWAIT P0, [UR12+0x5010], R3 ;  /* 0x00501003ff0075a7 */ /* 0x000ee4000800110c */
[----:B---3--:R-:W-:Y:S05]  /*2a00*/  @!P0 BRA `(.L_x_59) ;  /* 0xfffffffc00f88947 */ /* 0x008fea000383ffff */
[----:B------:R-:W-:Y:S05]  /*2a10*/  BRA `(.L_x_69) ;  /* 0xfffffff400307947 */ /* 0x000fea000383ffff */
        .weak           $__internal_0_$__cuda_sm10x_tcgen05_guardrail_trap_col_being_dealloced_not_returned_by_alloc
        .type           $__internal_0_$__cuda_sm10x_tcgen05_guardrail_trap_col_being_dealloced_not_returned_by_alloc,@function
        .size           $__internal_0_$__cuda_sm10x_tcgen05_guardrail_trap_col_being_dealloced_not_returned_by_alloc,($__internal_1_$__cuda_sm10x_tcgen05_guardrail_trap_phase_invalid_during_alloc - $__internal_0_$__cuda_sm10x_tcgen05_guardrail_trap_col_being_dealloced_not_returned_by_alloc)
$__internal_0_$__cuda_sm10x_tcgen05_guardrail_trap_col_being_dealloced_not_returned_by_alloc:
[----:B------:R-:W-:Y:S05]  /*2a20*/  BPT.TRAP 0x1 ;  /* 0x000000040000795c */ /* 0x000fea0000300000 */
[----:B------:R-:W-:-:S04]  /*2a30*/  IMAD.MOV.U32 R3, RZ, RZ, 0x0 ;  /* 0x00000000ff037424 */ /* 0x000fc800078e00ff */
[----:B------:R-:W-:Y:S05]  /*2a40*/  RET.REL.NODEC R2 `(gluon_tcgen05) ;  /* 0xffffffd4026c7950 */ /* 0x000fea0003c3ffff */
        .weak           $__internal_1_$__cuda_sm10x_tcgen05_guardrail_trap_phase_invalid_during_alloc
        .type           $__internal_1_$__cuda_sm10x_tcgen05_guardrail_trap_phase_invalid_during_alloc,@function
        .size           $__internal_1_$__cuda_sm10x_tcgen05_guardrail_trap_phase_invalid_during_alloc,($__internal_2_$__cuda_sm10x_tcgen05_guardrail_trap_unallocated_columns_being_dealloced - $__internal_1_$__cuda_sm10x_tcgen05_guardrail_trap_phase_invalid_during_alloc)
$__internal_1_$__cuda_sm10x_tcgen05_guardrail_trap_phase_invalid_during_alloc:
[----:B------:R-:W-:Y:S05]  /*2a50*/  BPT.TRAP 0x1 ;  /* 0x000000040000795c */ /* 0x000fea0000300000 */
[----:B------:R-:W-:-:S04]  /*2a60*/  IMAD.MOV.U32 R3, RZ, RZ, 0x0 ;  /* 0x00000000ff037424 */ /* 0x000fc800078e00ff */
[----:B------:R-:W-:Y:S05]  /*2a70*/  RET.REL.NODEC R2 `(gluon_tcgen05) ;  /* 0xffffffd402607950 */ /* 0x000fea0003c3ffff */
        .weak           $__internal_2_$__cuda_sm10x_tcgen05_guardrail_trap_unallocated_columns_being_dealloced
        .type           $__internal_2_$__cuda_sm10x_tcgen05_guardrail_trap_unallocated_columns_being_dealloced,@function
        .size           $__internal_2_$__cuda_sm10x_tcgen05_guardrail_trap_unallocated_columns_being_dealloced,(.L_x_73 - $__internal_2_$__cuda_sm10x_tcgen05_guardrail_trap_unallocated_columns_being_dealloced)
$__internal_2_$__cuda_sm10x_tcgen05_guardrail_trap_unallocated_columns_being_dealloced:
[----:B------:R-:W-:Y:S05]  /*2a80*/  BPT.TRAP 0x1 ;  /* 0x000000040000795c */ /* 0x000fea0000300000 */
[----:B------:R-:W-:-:S04]  /*2a90*/  IMAD.MOV.U32 R3, RZ, RZ, 0x0 ;  /* 0x00000000ff037424 */ /* 0x000fc800078e00ff */
[----:B------:R-:W-:Y:S05]  /*2aa0*/  RET.REL.NODEC R2 `(gluon_tcgen05) ;  /* 0xffffffd402547950 */ /* 0x000fea0003c3ffff */
.L_x_70:
[----:B------:R-:W-:-:S00]  /*2ab0*/  BRA `(.L_x_70) ;  /* 0xfffffffc00fc7947 */ /* 0x000fc0000383ffff */
[----:B------:R-:W-:-:S00]  /*2ac0*/  NOP ;  /* 0x0000000000007918 */ /* 0x000fc00000000000 */
        /* <DEDUP_REMOVED lines=11> */
.L_x_73:


//--------------------- .nv.shared.gluon_tcgen05  --------------------------
	.section	.nv.shared.gluon_tcgen05,"aw",@nobits
	.sectionflags	@""
	.align	16
	.zero		1024


//--------------------- .nv.shared.reserved.0     --------------------------
	.section	.nv.shared.reserved.0,"aw",@nobits
	.align	8
	.weak		__nv_reservedSMEM_offset_0_alias
	.size		__nv_reservedSMEM_offset_0_alias, 0, 64
	.other		__nv_reservedSMEM_offset_0_alias,@"STO_CUDA_RESERVED_SHARED STV_DEFAULT"
__nv_reservedSMEM_offset_0_alias:
	.zero		0
.nv.shared.reserved.0:
	.zero		64
	.weak		__nv_reservedSMEM_allocation_phase
	.type		__nv_reservedSMEM_allocation_phase,@object
	.size		__nv_reservedSMEM_allocation_phase,(.L_0 - __nv_reservedSMEM_allocation_phase)
__nv_reservedSMEM_allocation_phase:
	.zero		1
.L_0:
	.zero		7
	.weak		__nv_reservedSMEM_devtool_atexit_pc
	.type		__nv_reservedSMEM_devtool_atexit_pc,@object
	.size		__nv_reservedSMEM_devtool_atexit_pc,(__nv_reservedSMEM_allocation_mask - __nv_reservedSMEM_devtool_atexit_pc)
__nv_reservedSMEM_devtool_atexit_pc:
	.zero		8
	.weak		__nv_reservedSMEM_allocation_mask
	.type		__nv_reservedSMEM_allocation_mask,@object
	.size		__nv_reservedSMEM_allocation_mask,(.L_2 - __nv_reservedSMEM_allocation_mask)
__nv_reservedSMEM_allocation_mask:
	.zero		4
.L_2:


//--------------------- .nv.constant0.gluon_tcgen05 --------------------------
	.section	.nv.constant0.gluon_tcgen05,"a",@progbits
	.sectionflags	@""
	.align	4
.nv.constant0.gluon_tcgen05:
	.zero		976


//--------------------- SYMBOLS --------------------------

	.type		.nv.reservedSmem.offset0,@object
	.size		.nv.reservedSmem.offset0,0x4
	.type		.nv.reservedSmem.cap,@object
	.size		.nv.reservedSmem.cap,0x4
